//
// Generated by NVIDIA NVVM Compiler
//
// Compiler Build ID: CL-36424714
// Cuda compilation tools, release 13.0, V13.0.88
// Based on NVVM 20.0.0
//

.version 9.0
.target sm_100
.address_size 64

	// .globl	_Z9PHASE_ONEiiPii
.extern .shared .align 16 .b8 shared_distance[];
.extern .shared .align 16 .b8 shared[];

.visible .entry _Z9PHASE_ONEiiPii(
	.param .u32 _Z9PHASE_ONEiiPii_param_0,
	.param .u32 _Z9PHASE_ONEiiPii_param_1,
	.param .u64 .ptr .align 1 _Z9PHASE_ONEiiPii_param_2,
	.param .u32 _Z9PHASE_ONEiiPii_param_3
)
{
	.reg .pred 	%p<11>;
	.reg .b32 	%r<83>;
	.reg .b64 	%rd<5>;

	ld.param.u32 	%r36, [_Z9PHASE_ONEiiPii_param_0];
	ld.param.u32 	%r35, [_Z9PHASE_ONEiiPii_param_1];
	ld.param.u64 	%rd2, [_Z9PHASE_ONEiiPii_param_2];
	ld.param.u32 	%r37, [_Z9PHASE_ONEiiPii_param_3];
	cvta.to.global.u64 	%rd3, %rd2;
	mov.u32 	%r1, %tid.x;
	mov.u32 	%r38, %tid.y;
	mul.lo.s32 	%r39, %r35, %r36;
	add.s32 	%r40, %r39, %r1;
	add.s32 	%r41, %r39, %r38;
	mad.lo.s32 	%r42, %r41, %r37, %r40;
	mul.wide.s32 	%rd4, %r42, 4;
	add.s64 	%rd1, %rd3, %rd4;
	ld.global.u32 	%r43, [%rd1];
	mul.lo.s32 	%r2, %r35, %r38;
	add.s32 	%r44, %r2, %r1;
	shl.b32 	%r45, %r44, 2;
	mov.u32 	%r46, shared_distance;
	add.s32 	%r3, %r46, %r45;
	st.shared.u32 	[%r3], %r43;
	bar.sync 	0;
	setp.lt.s32 	%p1, %r35, 1;
	@%p1 bra 	$L__BB0_17;
	and.b32  	%r4, %r35, 3;
	setp.lt.u32 	%p2, %r35, 4;
	mov.b32 	%r79, 0;
	@%p2 bra 	$L__BB0_12;
	and.b32  	%r79, %r35, 2147483644;
	neg.s32 	%r78, %r79;
	shl.b32 	%r7, %r35, 2;
	shl.b32 	%r48, %r1, 2;
	add.s32 	%r77, %r46, %r48;
	shl.b32 	%r9, %r35, 4;
	shl.b32 	%r10, %r35, 3;
	mul.lo.s32 	%r11, %r35, 12;
	shl.b32 	%r50, %r2, 2;
	add.s32 	%r51, %r50, %r46;
	add.s32 	%r76, %r51, 8;
$L__BB0_3:
	.pragma "nounroll";
	ld.shared.u32 	%r52, [%r3];
	ld.shared.u32 	%r53, [%r76+-8];
	ld.shared.u32 	%r54, [%r77];
	add.s32 	%r16, %r54, %r53;
	setp.le.s32 	%p3, %r52, %r16;
	@%p3 bra 	$L__BB0_5;
	st.shared.u32 	[%r3], %r16;
$L__BB0_5:
	bar.sync 	0;
	ld.shared.u32 	%r55, [%r3];
	ld.shared.u32 	%r56, [%r76+-4];
	add.s32 	%r57, %r77, %r7;
	ld.shared.u32 	%r58, [%r57];
	add.s32 	%r17, %r58, %r56;
	setp.le.s32 	%p4, %r55, %r17;
	@%p4 bra 	$L__BB0_7;
	st.shared.u32 	[%r3], %r17;
$L__BB0_7:
	bar.sync 	0;
	ld.shared.u32 	%r59, [%r3];
	ld.shared.u32 	%r60, [%r76];
	add.s32 	%r61, %r77, %r10;
	ld.shared.u32 	%r62, [%r61];
	add.s32 	%r18, %r62, %r60;
	setp.le.s32 	%p5, %r59, %r18;
	@%p5 bra 	$L__BB0_9;
	st.shared.u32 	[%r3], %r18;
$L__BB0_9:
	bar.sync 	0;
	ld.shared.u32 	%r63, [%r3];
	ld.shared.u32 	%r64, [%r76+4];
	add.s32 	%r65, %r77, %r11;
	ld.shared.u32 	%r66, [%r65];
	add.s32 	%r19, %r66, %r64;
	setp.le.s32 	%p6, %r63, %r19;
	@%p6 bra 	$L__BB0_11;
	st.shared.u32 	[%r3], %r19;
$L__BB0_11:
	bar.sync 	0;
	add.s32 	%r78, %r78, 4;
	add.s32 	%r77, %r77, %r9;
	add.s32 	%r76, %r76, 16;
	setp.ne.s32 	%p7, %r78, 0;
	@%p7 bra 	$L__BB0_3;
$L__BB0_12:
	setp.eq.s32 	%p8, %r4, 0;
	@%p8 bra 	$L__BB0_17;
	mad.lo.s32 	%r67, %r79, %r35, %r1;
	shl.b32 	%r68, %r67, 2;
	add.s32 	%r82, %r46, %r68;
	shl.b32 	%r25, %r35, 2;
	add.s32 	%r70, %r79, %r2;
	shl.b32 	%r71, %r70, 2;
	add.s32 	%r81, %r46, %r71;
	neg.s32 	%r80, %r4;
$L__BB0_14:
	.pragma "nounroll";
	ld.shared.u32 	%r72, [%r3];
	ld.shared.u32 	%r73, [%r81];
	ld.shared.u32 	%r74, [%r82];
	add.s32 	%r31, %r74, %r73;
	setp.le.s32 	%p9, %r72, %r31;
	@%p9 bra 	$L__BB0_16;
	st.shared.u32 	[%r3], %r31;
$L__BB0_16:
	bar.sync 	0;
	add.s32 	%r82, %r82, %r25;
	add.s32 	%r81, %r81, 4;
	add.s32 	%r80, %r80, 1;
	setp.ne.s32 	%p10, %r80, 0;
	@%p10 bra 	$L__BB0_14;
$L__BB0_17:
	ld.shared.u32 	%r75, [%r3];
	st.global.u32 	[%rd1], %r75;
	ret;

}
	// .globl	_Z9PHASE_TWOiiPii
.visible .entry _Z9PHASE_TWOiiPii(
	.param .u32 _Z9PHASE_TWOiiPii_param_0,
	.param .u32 _Z9PHASE_TWOiiPii_param_1,
	.param .u64 .ptr .align 1 _Z9PHASE_TWOiiPii_param_2,
	.param .u32 _Z9PHASE_TWOiiPii_param_3
)
{
	.reg .pred 	%p<25>;
	.reg .b32 	%r<176>;
	.reg .b64 	%rd<7>;

	ld.param.u32 	%r74, [_Z9PHASE_TWOiiPii_param_0];
	ld.param.u32 	%r75, [_Z9PHASE_TWOiiPii_param_1];
	ld.param.u64 	%rd3, [_Z9PHASE_TWOiiPii_param_2];
	ld.param.u32 	%r76, [_Z9PHASE_TWOiiPii_param_3];
	cvta.to.global.u64 	%rd1, %rd3;
	mov.u32 	%r1, %ctaid.x;
	setp.eq.s32 	%p1, %r1, %r74;
	@%p1 bra 	$L__BB1_38;
	mul.lo.s32 	%r2, %r75, %r75;
	mov.u32 	%r3, %tid.x;
	mov.u32 	%r4, %tid.y;
	mul.lo.s32 	%r77, %r75, %r74;
	add.s32 	%r78, %r77, %r3;
	add.s32 	%r79, %r77, %r4;
	mad.lo.s32 	%r80, %r79, %r76, %r78;
	mul.wide.s32 	%rd4, %r80, 4;
	add.s64 	%rd5, %rd1, %rd4;
	ld.global.u32 	%r81, [%rd5];
	mul.lo.s32 	%r5, %r75, %r4;
	add.s32 	%r6, %r5, %r3;
	shl.b32 	%r82, %r6, 2;
	mov.u32 	%r83, shared;
	add.s32 	%r84, %r83, %r82;
	st.shared.u32 	[%r84], %r81;
	bar.sync 	0;
	mov.u32 	%r7, %ctaid.y;
	setp.eq.s32 	%p2, %r7, 0;
	mul.lo.s32 	%r85, %r75, %r1;
	add.s32 	%r86, %r85, %r3;
	add.s32 	%r87, %r85, %r4;
	selp.b32 	%r8, %r79, %r87, %p2;
	selp.b32 	%r9, %r86, %r78, %p2;
	max.s32 	%r88, %r8, %r9;
	setp.ge.s32 	%p3, %r88, %r76;
	@%p3 bra 	$L__BB1_38;
	setp.eq.s32 	%p4, %r7, 0;
	mad.lo.s32 	%r89, %r8, %r76, %r9;
	mul.wide.s32 	%rd6, %r89, 4;
	add.s64 	%rd2, %rd1, %rd6;
	ld.global.u32 	%r90, [%rd2];
	shl.b32 	%r91, %r2, 2;
	add.s32 	%r93, %r83, %r91;
	add.s32 	%r10, %r93, %r82;
	st.shared.u32 	[%r10], %r90;
	bar.sync 	0;
	@%p4 bra 	$L__BB1_20;
	setp.lt.s32 	%p5, %r75, 1;
	@%p5 bra 	$L__BB1_37;
	and.b32  	%r11, %r75, 3;
	setp.lt.u32 	%p6, %r75, 4;
	mov.b32 	%r172, 0;
	@%p6 bra 	$L__BB1_15;
	and.b32  	%r172, %r75, 2147483644;
	neg.s32 	%r167, %r172;
	shl.b32 	%r14, %r75, 2;
	shl.b32 	%r96, %r3, 2;
	add.s32 	%r166, %r83, %r96;
	shl.b32 	%r16, %r75, 4;
	shl.b32 	%r17, %r75, 3;
	mul.lo.s32 	%r18, %r75, 12;
	shl.b32 	%r98, %r4, 2;
	add.s32 	%r99, %r98, %r14;
	mad.lo.s32 	%r100, %r75, %r99, %r83;
	add.s32 	%r165, %r100, 8;
$L__BB1_6:
	.pragma "nounroll";
	ld.shared.u32 	%r101, [%r165+-8];
	ld.shared.u32 	%r102, [%r166];
	add.s32 	%r43, %r102, %r101;
	ld.shared.u32 	%r103, [%r10];
	setp.le.s32 	%p7, %r103, %r43;
	@%p7 bra 	$L__BB1_8;
	st.shared.u32 	[%r10], %r43;
$L__BB1_8:
	bar.sync 	0;
	ld.shared.u32 	%r104, [%r165+-4];
	add.s32 	%r105, %r166, %r14;
	ld.shared.u32 	%r106, [%r105];
	add.s32 	%r44, %r106, %r104;
	ld.shared.u32 	%r107, [%r10];
	setp.le.s32 	%p8, %r107, %r44;
	@%p8 bra 	$L__BB1_10;
	st.shared.u32 	[%r10], %r44;
$L__BB1_10:
	bar.sync 	0;
	ld.shared.u32 	%r108, [%r165];
	add.s32 	%r109, %r166, %r17;
	ld.shared.u32 	%r110, [%r109];
	add.s32 	%r45, %r110, %r108;
	ld.shared.u32 	%r111, [%r10];
	setp.le.s32 	%p9, %r111, %r45;
	@%p9 bra 	$L__BB1_12;
	st.shared.u32 	[%r10], %r45;
$L__BB1_12:
	bar.sync 	0;
	ld.shared.u32 	%r112, [%r165+4];
	add.s32 	%r113, %r166, %r18;
	ld.shared.u32 	%r114, [%r113];
	add.s32 	%r46, %r114, %r112;
	ld.shared.u32 	%r115, [%r10];
	setp.le.s32 	%p10, %r115, %r46;
	@%p10 bra 	$L__BB1_14;
	st.shared.u32 	[%r10], %r46;
$L__BB1_14:
	bar.sync 	0;
	add.s32 	%r167, %r167, 4;
	add.s32 	%r166, %r166, %r16;
	add.s32 	%r165, %r165, 16;
	setp.eq.s32 	%p11, %r167, 0;
	@%p11 bra 	$L__BB1_15;
	bra.uni 	$L__BB1_6;
$L__BB1_15:
	setp.eq.s32 	%p12, %r11, 0;
	@%p12 bra 	$L__BB1_37;
	mad.lo.s32 	%r116, %r172, %r75, %r3;
	shl.b32 	%r117, %r116, 2;
	add.s32 	%r175, %r83, %r117;
	shl.b32 	%r64, %r75, 2;
	add.s32 	%r120, %r172, %r5;
	shl.b32 	%r121, %r120, 2;
	add.s32 	%r122, %r91, %r121;
	add.s32 	%r174, %r83, %r122;
	neg.s32 	%r173, %r11;
$L__BB1_17:
	.pragma "nounroll";
	ld.shared.u32 	%r123, [%r174];
	ld.shared.u32 	%r124, [%r175];
	add.s32 	%r70, %r124, %r123;
	ld.shared.u32 	%r125, [%r10];
	setp.le.s32 	%p13, %r125, %r70;
	@%p13 bra 	$L__BB1_19;
	st.shared.u32 	[%r10], %r70;
$L__BB1_19:
	bar.sync 	0;
	add.s32 	%r175, %r175, %r64;
	add.s32 	%r174, %r174, 4;
	add.s32 	%r173, %r173, 1;
	setp.ne.s32 	%p14, %r173, 0;
	@%p14 bra 	$L__BB1_17;
	bra.uni 	$L__BB1_37;
$L__BB1_20:
	setp.lt.s32 	%p15, %r75, 1;
	@%p15 bra 	$L__BB1_37;
	and.b32  	%r20, %r75, 3;
	setp.lt.u32 	%p16, %r75, 4;
	mov.b32 	%r168, 0;
	@%p16 bra 	$L__BB1_32;
	and.b32  	%r168, %r75, 2147483644;
	neg.s32 	%r164, %r168;
	shl.b32 	%r127, %r75, 2;
	add.s32 	%r128, %r127, 4;
	mul.lo.s32 	%r23, %r75, %r128;
	shl.b32 	%r129, %r3, 2;
	add.s32 	%r163, %r83, %r129;
	shl.b32 	%r25, %r75, 4;
	add.s32 	%r131, %r127, 8;
	mul.lo.s32 	%r26, %r75, %r131;
	add.s32 	%r132, %r127, 12;
	mul.lo.s32 	%r27, %r75, %r132;
	shl.b32 	%r133, %r5, 2;
	add.s32 	%r134, %r133, %r83;
	add.s32 	%r162, %r134, 8;
$L__BB1_23:
	.pragma "nounroll";
	ld.shared.u32 	%r135, [%r162+-8];
	add.s32 	%r136, %r163, %r91;
	ld.shared.u32 	%r137, [%r136];
	add.s32 	%r33, %r137, %r135;
	ld.shared.u32 	%r138, [%r10];
	setp.le.s32 	%p17, %r138, %r33;
	@%p17 bra 	$L__BB1_25;
	st.shared.u32 	[%r10], %r33;
$L__BB1_25:
	bar.sync 	0;
	ld.shared.u32 	%r139, [%r162+-4];
	add.s32 	%r140, %r163, %r23;
	ld.shared.u32 	%r141, [%r140];
	add.s32 	%r34, %r141, %r139;
	ld.shared.u32 	%r142, [%r10];
	setp.le.s32 	%p18, %r142, %r34;
	@%p18 bra 	$L__BB1_27;
	st.shared.u32 	[%r10], %r34;
$L__BB1_27:
	bar.sync 	0;
	ld.shared.u32 	%r143, [%r162];
	add.s32 	%r144, %r163, %r26;
	ld.shared.u32 	%r145, [%r144];
	add.s32 	%r35, %r145, %r143;
	ld.shared.u32 	%r146, [%r10];
	setp.le.s32 	%p19, %r146, %r35;
	@%p19 bra 	$L__BB1_29;
	st.shared.u32 	[%r10], %r35;
$L__BB1_29:
	bar.sync 	0;
	ld.shared.u32 	%r147, [%r162+4];
	add.s32 	%r148, %r163, %r27;
	ld.shared.u32 	%r149, [%r148];
	add.s32 	%r36, %r149, %r147;
	ld.shared.u32 	%r150, [%r10];
	setp.le.s32 	%p20, %r150, %r36;
	@%p20 bra 	$L__BB1_31;
	st.shared.u32 	[%r10], %r36;
$L__BB1_31:
	bar.sync 	0;
	add.s32 	%r164, %r164, 4;
	add.s32 	%r163, %r163, %r25;
	add.s32 	%r162, %r162, 16;
	setp.eq.s32 	%p21, %r164, 0;
	@%p21 bra 	$L__BB1_32;
	bra.uni 	$L__BB1_23;
$L__BB1_32:
	setp.eq.s32 	%p22, %r20, 0;
	@%p22 bra 	$L__BB1_37;
	mad.lo.s32 	%r152, %r168, %r75, %r3;
	shl.b32 	%r153, %r152, 2;
	add.s32 	%r154, %r91, %r153;
	add.s32 	%r171, %r83, %r154;
	shl.b32 	%r52, %r75, 2;
	add.s32 	%r156, %r168, %r5;
	shl.b32 	%r157, %r156, 2;
	add.s32 	%r170, %r83, %r157;
	neg.s32 	%r169, %r20;
$L__BB1_34:
	.pragma "nounroll";
	ld.shared.u32 	%r158, [%r170];
	ld.shared.u32 	%r159, [%r171];
	add.s32 	%r58, %r159, %r158;
	ld.shared.u32 	%r160, [%r10];
	setp.le.s32 	%p23, %r160, %r58;
	@%p23 bra 	$L__BB1_36;
	st.shared.u32 	[%r10], %r58;
$L__BB1_36:
	bar.sync 	0;
	add.s32 	%r171, %r171, %r52;
	add.s32 	%r170, %r170, 4;
	add.s32 	%r169, %r169, 1;
	setp.eq.s32 	%p24, %r169, 0;
	@%p24 bra 	$L__BB1_37;
	bra.uni 	$L__BB1_34;
$L__BB1_37:
	ld.shared.u32 	%r161, [%r10];
	st.global.u32 	[%rd2], %r161;
$L__BB1_38:
	ret;

}
	// .globl	_Z11PHASE_THREEiiPiii
.visible .entry _Z11PHASE_THREEiiPiii(
	.param .u32 _Z11PHASE_THREEiiPiii_param_0,
	.param .u32 _Z11PHASE_THREEiiPiii_param_1,
	.param .u64 .ptr .align 1 _Z11PHASE_THREEiiPiii_param_2,
	.param .u32 _Z11PHASE_THREEiiPiii_param_3,
	.param .u32 _Z11PHASE_THREEiiPiii_param_4
)
{
	.reg .pred 	%p<14>;
	.reg .b32 	%r<177>;
	.reg .b64 	%rd<9>;

	ld.param.u32 	%r41, [_Z11PHASE_THREEiiPiii_param_0];
	ld.param.u32 	%r42, [_Z11PHASE_THREEiiPiii_param_1];
	ld.param.u64 	%rd3, [_Z11PHASE_THREEiiPiii_param_2];
	ld.param.u32 	%r43, [_Z11PHASE_THREEiiPiii_param_3];
	ld.param.u32 	%r44, [_Z11PHASE_THREEiiPiii_param_4];
	cvta.to.global.u64 	%rd1, %rd3;
	mov.u32 	%r1, %ctaid.x;
	mov.u32 	%r45, %ctaid.y;
	add.s32 	%r2, %r44, %r45;
	setp.eq.s32 	%p1, %r1, %r41;
	setp.eq.s32 	%p2, %r2, %r41;
	or.pred  	%p3, %p1, %p2;
	@%p3 bra 	$L__BB2_15;
	mul.lo.s32 	%r46, %r42, %r42;
	shl.b32 	%r47, %r46, 2;
	mov.u32 	%r48, shared;
	add.s32 	%r3, %r48, %r47;
	mov.u32 	%r4, %tid.x;
	mov.u32 	%r5, %tid.y;
	mad.lo.s32 	%r6, %r42, %r1, %r4;
	mad.lo.s32 	%r49, %r2, %r42, %r5;
	mul.lo.s32 	%r50, %r42, %r41;
	add.s32 	%r51, %r50, %r5;
	add.s32 	%r52, %r50, %r4;
	mad.lo.s32 	%r53, %r51, %r43, %r6;
	mul.wide.s32 	%rd4, %r53, 4;
	add.s64 	%rd5, %rd1, %rd4;
	ld.global.u32 	%r54, [%rd5];
	mul.lo.s32 	%r7, %r42, %r5;
	add.s32 	%r55, %r7, %r4;
	shl.b32 	%r56, %r55, 2;
	add.s32 	%r57, %r48, %r56;
	st.shared.u32 	[%r57], %r54;
	mul.lo.s32 	%r8, %r49, %r43;
	add.s32 	%r58, %r52, %r8;
	mul.wide.s32 	%rd6, %r58, 4;
	add.s64 	%rd7, %rd1, %rd6;
	ld.global.u32 	%r59, [%rd7];
	add.s32 	%r60, %r3, %r56;
	st.shared.u32 	[%r60], %r59;
	bar.sync 	0;
	max.s32 	%r61, %r6, %r49;
	setp.ge.s32 	%p4, %r61, %r43;
	@%p4 bra 	$L__BB2_15;
	add.s32 	%r62, %r8, %r6;
	mul.wide.s32 	%rd8, %r62, 4;
	add.s64 	%rd2, %rd1, %rd8;
	ld.global.u32 	%r176, [%rd2];
	setp.lt.s32 	%p5, %r42, 1;
	@%p5 bra 	$L__BB2_14;
	and.b32  	%r10, %r42, 7;
	setp.lt.u32 	%p6, %r42, 8;
	mov.b32 	%r171, 0;
	@%p6 bra 	$L__BB2_6;
	and.b32  	%r171, %r42, 2147483640;
	neg.s32 	%r165, %r171;
	shl.b32 	%r65, %r4, 2;
	add.s32 	%r164, %r48, %r65;
	shl.b32 	%r14, %r42, 5;
	shl.b32 	%r67, %r5, 2;
	shl.b32 	%r15, %r42, 2;
	add.s32 	%r68, %r67, %r15;
	mad.lo.s32 	%r69, %r42, %r68, %r48;
	add.s32 	%r163, %r69, 16;
$L__BB2_5:
	.pragma "nounroll";
	ld.shared.u32 	%r70, [%r163+-16];
	ld.shared.u32 	%r71, [%r164];
	add.s32 	%r72, %r71, %r70;
	min.s32 	%r73, %r176, %r72;
	ld.shared.u32 	%r74, [%r163+-12];
	add.s32 	%r75, %r164, %r15;
	ld.shared.u32 	%r76, [%r75];
	add.s32 	%r77, %r76, %r74;
	min.s32 	%r78, %r73, %r77;
	ld.shared.u32 	%r79, [%r163+-8];
	add.s32 	%r80, %r75, %r15;
	ld.shared.u32 	%r81, [%r80];
	add.s32 	%r82, %r81, %r79;
	min.s32 	%r83, %r78, %r82;
	ld.shared.u32 	%r84, [%r163+-4];
	add.s32 	%r85, %r80, %r15;
	ld.shared.u32 	%r86, [%r85];
	add.s32 	%r87, %r86, %r84;
	min.s32 	%r88, %r83, %r87;
	ld.shared.u32 	%r89, [%r163];
	add.s32 	%r90, %r85, %r15;
	ld.shared.u32 	%r91, [%r90];
	add.s32 	%r92, %r91, %r89;
	min.s32 	%r93, %r88, %r92;
	ld.shared.u32 	%r94, [%r163+4];
	add.s32 	%r95, %r90, %r15;
	ld.shared.u32 	%r96, [%r95];
	add.s32 	%r97, %r96, %r94;
	min.s32 	%r98, %r93, %r97;
	ld.shared.u32 	%r99, [%r163+8];
	add.s32 	%r100, %r95, %r15;
	ld.shared.u32 	%r101, [%r100];
	add.s32 	%r102, %r101, %r99;
	min.s32 	%r103, %r98, %r102;
	ld.shared.u32 	%r104, [%r163+12];
	add.s32 	%r105, %r100, %r15;
	ld.shared.u32 	%r106, [%r105];
	add.s32 	%r107, %r106, %r104;
	min.s32 	%r176, %r103, %r107;
	add.s32 	%r165, %r165, 8;
	add.s32 	%r164, %r164, %r14;
	add.s32 	%r163, %r163, 32;
	setp.ne.s32 	%p7, %r165, 0;
	@%p7 bra 	$L__BB2_5;
$L__BB2_6:
	setp.eq.s32 	%p8, %r10, 0;
	@%p8 bra 	$L__BB2_14;
	and.b32  	%r28, %r42, 3;
	setp.lt.u32 	%p9, %r10, 4;
	@%p9 bra 	$L__BB2_9;
	add.s32 	%r109, %r171, %r7;
	shl.b32 	%r110, %r109, 2;
	add.s32 	%r111, %r3, %r110;
	ld.shared.u32 	%r112, [%r111];
	mad.lo.s32 	%r113, %r171, %r42, %r4;
	shl.b32 	%r114, %r113, 2;
	add.s32 	%r116, %r48, %r114;
	ld.shared.u32 	%r117, [%r116];
	add.s32 	%r118, %r117, %r112;
	min.s32 	%r119, %r176, %r118;
	ld.shared.u32 	%r120, [%r111+4];
	shl.b32 	%r121, %r42, 2;
	add.s32 	%r122, %r116, %r121;
	ld.shared.u32 	%r123, [%r122];
	add.s32 	%r124, %r123, %r120;
	min.s32 	%r125, %r119, %r124;
	ld.shared.u32 	%r126, [%r111+8];
	add.s32 	%r127, %r122, %r121;
	ld.shared.u32 	%r128, [%r127];
	add.s32 	%r129, %r128, %r126;
	min.s32 	%r130, %r125, %r129;
	ld.shared.u32 	%r131, [%r111+12];
	add.s32 	%r132, %r127, %r121;
	ld.shared.u32 	%r133, [%r132];
	add.s32 	%r134, %r133, %r131;
	min.s32 	%r176, %r130, %r134;
	add.s32 	%r171, %r171, 4;
$L__BB2_9:
	setp.eq.s32 	%p10, %r28, 0;
	@%p10 bra 	$L__BB2_14;
	setp.eq.s32 	%p11, %r28, 1;
	@%p11 bra 	$L__BB2_12;
	add.s32 	%r136, %r171, %r7;
	shl.b32 	%r137, %r136, 2;
	add.s32 	%r138, %r3, %r137;
	ld.shared.u32 	%r139, [%r138];
	mad.lo.s32 	%r140, %r171, %r42, %r4;
	shl.b32 	%r141, %r140, 2;
	add.s32 	%r143, %r48, %r141;
	ld.shared.u32 	%r144, [%r143];
	add.s32 	%r145, %r144, %r139;
	min.s32 	%r146, %r176, %r145;
	ld.shared.u32 	%r147, [%r138+4];
	shl.b32 	%r148, %r42, 2;
	add.s32 	%r149, %r143, %r148;
	ld.shared.u32 	%r150, [%r149];
	add.s32 	%r151, %r150, %r147;
	min.s32 	%r176, %r146, %r151;
	add.s32 	%r171, %r171, 2;
$L__BB2_12:
	and.b32  	%r152, %r42, 1;
	setp.eq.b32 	%p12, %r152, 1;
	not.pred 	%p13, %p12;
	@%p13 bra 	$L__BB2_14;
	add.s32 	%r153, %r171, %r7;
	shl.b32 	%r154, %r153, 2;
	add.s32 	%r155, %r3, %r154;
	ld.shared.u32 	%r156, [%r155];
	mad.lo.s32 	%r157, %r171, %r42, %r4;
	shl.b32 	%r158, %r157, 2;
	add.s32 	%r160, %r48, %r158;
	ld.shared.u32 	%r161, [%r160];
	add.s32 	%r162, %r161, %r156;
	min.s32 	%r176, %r176, %r162;
$L__BB2_14:
	st.global.u32 	[%rd2], %r176;
$L__BB2_15:
	ret;

}


// ===== COMPILED SASS (sm_100) =====

	.target	sm_100

	.elftype	@"ET_EXEC"


//--------------------- .note.nv.tkinfo           --------------------------
	.section	.note.nv.tkinfo,"",@"SHT_NOTE"
	.sectionflags	@"SHF_NOTE_NV_TKINFO"
	.tkinfo
        /*0018*/ 	.word	0x00000002
        /*0030*/ 	.string	""
        /*0030*/ 	.string	"ptxas"
        /*0030*/ 	.string	"Cuda compilation tools, release 13.0, V13.0.88"
        /*0030*/ 	.string	"Build cuda_13.0.r13.0/compiler.36424714_0"
        /*0030*/ 	.string	"-arch sm_100 -m 64 "



//--------------------- .note.nv.cuinfo           --------------------------
	.section	.note.nv.cuinfo,"",@"SHT_NOTE"
	.sectionflags	@"SHF_NOTE_NV_CUINFO"
        /*0018*/ 	.short	0x0002
        /*001a*/ 	.short	0x0064
        /*001c*/ 	.short	0x0082
	.zero		2


//--------------------- .nv.info                  --------------------------
	.section	.nv.info,"",@"SHT_CUDA_INFO"
	.align	4


	//----- nvinfo : EIATTR_REGCOUNT
	.align		4
        /*0000*/ 	.byte	0x04, 0x2f
        /*0002*/ 	.short	(.L_1 - .L_0)
	.align		4
.L_0:
        /*0004*/ 	.word	index@(_Z9PHASE_ONEiiPii)
        /*0008*/ 	.word	0x00000016


	//----- nvinfo : EIATTR_FRAME_SIZE
	.align		4
.L_1:
        /*000c*/ 	.byte	0x04, 0x11
        /*000e*/ 	.short	(.L_3 - .L_2)
	.align		4
.L_2:
        /*0010*/ 	.word	index@(_Z9PHASE_ONEiiPii)
        /*0014*/ 	.word	0x00000000


	//----- nvinfo : EIATTR_REGCOUNT
	.align		4
.L_3:
        /*0018*/ 	.byte	0x04, 0x2f
        /*001a*/ 	.short	(.L_5 - .L_4)
	.align		4
.L_4:
        /*001c*/ 	.word	index@(_Z9PHASE_TWOiiPii)
        /*0020*/ 	.word	0x00000019


	//----- nvinfo : EIATTR_FRAME_SIZE
	.align		4
.L_5:
        /*0024*/ 	.byte	0x04, 0x11
        /*0026*/ 	.short	(.L_7 - .L_6)
	.align		4
.L_6:
        /*0028*/ 	.word	index@(_Z9PHASE_TWOiiPii)
        /*002c*/ 	.word	0x00000000


	//----- nvinfo : EIATTR_REGCOUNT
	.align		4
.L_7:
        /*0030*/ 	.byte	0x04, 0x2f
        /*0032*/ 	.short	(.L_9 - .L_8)
	.align		4
.L_8:
        /*0034*/ 	.word	index@(_Z11PHASE_THREEiiPiii)
        /*0038*/ 	.word	0x0000001c


	//----- nvinfo : EIATTR_FRAME_SIZE
	.align		4
.L_9:
        /*003c*/ 	.byte	0x04, 0x11
        /*003e*/ 	.short	(.L_11 - .L_10)
	.align		4
.L_10:
        /*0040*/ 	.word	index@(_Z11PHASE_THREEiiPiii)
        /*0044*/ 	.word	0x00000000


	//----- nvinfo : EIATTR_MIN_STACK_SIZE
	.align		4
.L_11:
        /*0048*/ 	.byte	0x04, 0x12
        /*004a*/ 	.short	(.L_13 - .L_12)
	.align		4
.L_12:
        /*004c*/ 	.word	index@(_Z11PHASE_THREEiiPiii)
        /*0050*/ 	.word	0x00000000


	//----- nvinfo : EIATTR_MIN_STACK_SIZE
	.align		4
.L_13:
        /*0054*/ 	.byte	0x04, 0x12
        /*0056*/ 	.short	(.L_15 - .L_14)
	.align		4
.L_14:
        /*0058*/ 	.word	index@(_Z9PHASE_TWOiiPii)
        /*005c*/ 	.word	0x00000000


	//----- nvinfo : EIATTR_MIN_STACK_SIZE
	.align		4
.L_15:
        /*0060*/ 	.byte	0x04, 0x12
        /*0062*/ 	.short	(.L_17 - .L_16)
	.align		4
.L_16:
        /*0064*/ 	.word	index@(_Z9PHASE_ONEiiPii)
        /*0068*/ 	.word	0x00000000
.L_17:


//--------------------- .nv.compat                --------------------------
	.section	.nv.compat,"",@"SHT_CUDA_COMPAT_INFO"
	.align	4
        /*0000*/ 	.byte	0x02, 0x09, 0x00, 0x00, 0x02, 0x02, 0x01, 0x00, 0x02, 0x05, 0x05, 0x00, 0x03, 0x07, 0x01, 0x01
        /*0010*/ 	.byte	0x02, 0x03, 0x00, 0x00, 0x02, 0x06, 0x01, 0x00, 0x04, 0x0b, 0x08, 0x00, 0x09, 0x00, 0x00, 0x00
        /*0020*/ 	.byte	0x00, 0x00, 0x00, 0x00


//--------------------- .nv.info._Z11PHASE_THREEiiPiii --------------------------
	.section	.nv.info._Z11PHASE_THREEiiPiii,"",@"SHT_CUDA_INFO"
	.sectionflags	@""
	.align	4


	//----- nvinfo : EIATTR_CUDA_API_VERSION
	.align		4
        /*0000*/ 	.byte	0x04, 0x37
        /*0002*/ 	.short	(.L_19 - .L_18)
.L_18:
        /*0004*/ 	.word	0x00000082


	//----- nvinfo : EIATTR_KPARAM_INFO
	.align		4
.L_19:
        /*0008*/ 	.byte	0x04, 0x17
        /*000a*/ 	.short	(.L_21 - .L_20)
.L_20:
        /*000c*/ 	.word	0x00000000
        /*0010*/ 	.short	0x0004
        /*0012*/ 	.short	0x0014
        /*0014*/ 	.byte	0x00, 0xf0, 0x11, 0x00


	//----- nvinfo : EIATTR_KPARAM_INFO
	.align		4
.L_21:
        /*0018*/ 	.byte	0x04, 0x17
        /*001a*/ 	.short	(.L_23 - .L_22)
.L_22:
        /*001c*/ 	.word	0x00000000
        /*0020*/ 	.short	0x0003
        /*0022*/ 	.short	0x0010
        /*0024*/ 	.byte	0x00, 0xf0, 0x11, 0x00


	//----- nvinfo : EIATTR_KPARAM_INFO
	.align		4
.L_23:
        /*0028*/ 	.byte	0x04, 0x17
        /*002a*/ 	.short	(.L_25 - .L_24)
.L_24:
        /*002c*/ 	.word	0x00000000
        /*0030*/ 	.short	0x0002
        /*0032*/ 	.short	0x0008
        /*0034*/ 	.byte	0x00, 0xf5, 0x21, 0x00


	//----- nvinfo : EIATTR_KPARAM_INFO
	.align		4
.L_25:
        /*0038*/ 	.byte	0x04, 0x17
        /*003a*/ 	.short	(.L_27 - .L_26)
.L_26:
        /*003c*/ 	.word	0x00000000
        /*0040*/ 	.short	0x0001
        /*0042*/ 	.short	0x0004
        /*0044*/ 	.byte	0x00, 0xf0, 0x11, 0x00


	//----- nvinfo : EIATTR_KPARAM_INFO
	.align		4
.L_27:
        /*0048*/ 	.byte	0x04, 0x17
        /*004a*/ 	.short	(.L_29 - .L_28)
.L_28:
        /*004c*/ 	.word	0x00000000
        /*0050*/ 	.short	0x0000
        /*0052*/ 	.short	0x0000
        /*0054*/ 	.byte	0x00, 0xf0, 0x11, 0x00


	//----- nvinfo : EIATTR_SPARSE_MMA_MASK
	.align		4
.L_29:
        /*0058*/ 	.byte	0x03, 0x50
        /*005a*/ 	.short	0x0000


	//----- nvinfo : EIATTR_MAXREG_COUNT
	.align		4
        /*005c*/ 	.byte	0x03, 0x1b
        /*005e*/ 	.short	0x00ff


	//----- nvinfo : EIATTR_NUM_BARRIERS
	.align		4
        /*0060*/ 	.byte	0x02, 0x4c
        /*0062*/ 	.byte	0x01
	.zero		1


	//----- nvinfo : EIATTR_MERCURY_ISA_VERSION
	.align		4
        /*0064*/ 	.byte	0x03, 0x5f
        /*0066*/ 	.short	0x0101


	//----- nvinfo : EIATTR_VRC_CTA_INIT_COUNT
	.align		4
        /*0068*/ 	.byte	0x02, 0x4a
	.zero		1
	.zero		1


	//----- nvinfo : EIATTR_EXIT_INSTR_OFFSETS
	.align		4
        /*006c*/ 	.byte	0x04, 0x1c
        /*006e*/ 	.short	(.L_31 - .L_30)


	//   ....[0]....
.L_30:
        /*0070*/ 	.word	0x00000080


	//   ....[1]....
        /*0074*/ 	.word	0x00000270


	//   ....[2]....
        /*0078*/ 	.word	0x00000910


	//----- nvinfo : EIATTR_CBANK_PARAM_SIZE
	.align		4
.L_31:
        /*007c*/ 	.byte	0x03, 0x19
        /*007e*/ 	.short	0x0018


	//----- nvinfo : EIATTR_PARAM_CBANK
	.align		4
        /*0080*/ 	.byte	0x04, 0x0a
        /*0082*/ 	.short	(.L_33 - .L_32)
	.align		4
.L_32:
        /*0084*/ 	.word	index@(.nv.constant0._Z11PHASE_THREEiiPiii)
        /*0088*/ 	.short	0x0380
        /*008a*/ 	.short	0x0018


	//----- nvinfo : EIATTR_SW_WAR
	.align		4
.L_33:
        /*008c*/ 	.byte	0x04, 0x36
        /*008e*/ 	.short	(.L_35 - .L_34)
.L_34:
        /*0090*/ 	.word	0x00000008
.L_35:


//--------------------- .nv.info._Z9PHASE_TWOiiPii --------------------------
	.section	.nv.info._Z9PHASE_TWOiiPii,"",@"SHT_CUDA_INFO"
	.sectionflags	@""
	.align	4


	//----- nvinfo : EIATTR_CUDA_API_VERSION
	.align		4
        /*0000*/ 	.byte	0x04, 0x37
        /*0002*/ 	.short	(.L_37 - .L_36)
.L_36:
        /*0004*/ 	.word	0x00000082


	//----- nvinfo : EIATTR_KPARAM_INFO
	.align		4
.L_37:
        /*0008*/ 	.byte	0x04, 0x17
        /*000a*/ 	.short	(.L_39 - .L_38)
.L_38:
        /*000c*/ 	.word	0x00000000
        /*0010*/ 	.short	0x0003
        /*0012*/ 	.short	0x0010
        /*0014*/ 	.byte	0x00, 0xf0, 0x11, 0x00


	//----- nvinfo : EIATTR_KPARAM_INFO
	.align		4
.L_39:
        /*0018*/ 	.byte	0x04, 0x17
        /*001a*/ 	.short	(.L_41 - .L_40)
.L_40:
        /*001c*/ 	.word	0x00000000
        /*0020*/ 	.short	0x0002
        /*0022*/ 	.short	0x0008
        /*0024*/ 	.byte	0x00, 0xf5, 0x21, 0x00


	//----- nvinfo : EIATTR_KPARAM_INFO
	.align		4
.L_41:
        /*0028*/ 	.byte	0x04, 0x17
        /*002a*/ 	.short	(.L_43 - .L_42)
.L_42:
        /*002c*/ 	.word	0x00000000
        /*0030*/ 	.short	0x0001
        /*0032*/ 	.short	0x0004
        /*0034*/ 	.byte	0x00, 0xf0, 0x11, 0x00


	//----- nvinfo : EIATTR_KPARAM_INFO
	.align		4
.L_43:
        /*0038*/ 	.byte	0x04, 0x17
        /*003a*/ 	.short	(.L_45 - .L_44)
.L_44:
        /*003c*/ 	.word	0x00000000
        /*0040*/ 	.short	0x0000
        /*0042*/ 	.short	0x0000
        /*0044*/ 	.byte	0x00, 0xf0, 0x11, 0x00


	//----- nvinfo : EIATTR_SPARSE_MMA_MASK
	.align		4
.L_45:
        /*0048*/ 	.byte	0x03, 0x50
        /*004a*/ 	.short	0x0000


	//----- nvinfo : EIATTR_MAXREG_COUNT
	.align		4
        /*004c*/ 	.byte	0x03, 0x1b
        /*004e*/ 	.short	0x00ff


	//----- nvinfo : EIATTR_NUM_BARRIERS
	.align		4
        /*0050*/ 	.byte	0x02, 0x4c
        /*0052*/ 	.byte	0x01
	.zero		1


	//----- nvinfo : EIATTR_MERCURY_ISA_VERSION
	.align		4
        /*0054*/ 	.byte	0x03, 0x5f
        /*0056*/ 	.short	0x0101


	//----- nvinfo : EIATTR_VRC_CTA_INIT_COUNT
	.align		4
        /*0058*/ 	.byte	0x02, 0x4a
	.zero		1
	.zero		1


	//----- nvinfo : EIATTR_EXIT_INSTR_OFFSETS
	.align		4
        /*005c*/ 	.byte	0x04, 0x1c
        /*005e*/ 	.short	(.L_47 - .L_46)


	//   ....[0]....
.L_46:
        /*0060*/ 	.word	0x00000040


	//   ....[1]....
        /*0064*/ 	.word	0x000001f0


	//   ....[2]....
        /*0068*/ 	.word	0x000011e0


	//----- nvinfo : EIATTR_CBANK_PARAM_SIZE
	.align		4
.L_47:
        /*006c*/ 	.byte	0x03, 0x19
        /*006e*/ 	.short	0x0014


	//----- nvinfo : EIATTR_PARAM_CBANK
	.align		4
        /*0070*/ 	.byte	0x04, 0x0a
        /*0072*/ 	.short	(.L_49 - .L_48)
	.align		4
.L_48:
        /*0074*/ 	.word	index@(.nv.constant0._Z9PHASE_TWOiiPii)
        /*0078*/ 	.short	0x0380
        /*007a*/ 	.short	0x0014


	//----- nvinfo : EIATTR_SW_WAR
	.align		4
.L_49:
        /*007c*/ 	.byte	0x04, 0x36
        /*007e*/ 	.short	(.L_51 - .L_50)
.L_50:
        /*0080*/ 	.word	0x00000008
.L_51:


//--------------------- .nv.info._Z9PHASE_ONEiiPii --------------------------
	.section	.nv.info._Z9PHASE_ONEiiPii,"",@"SHT_CUDA_INFO"
	.sectionflags	@""
	.align	4


	//----- nvinfo : EIATTR_CUDA_API_VERSION
	.align		4
        /*0000*/ 	.byte	0x04, 0x37
        /*0002*/ 	.short	(.L_53 - .L_52)
.L_52:
        /*0004*/ 	.word	0x00000082


	//----- nvinfo : EIATTR_KPARAM_INFO
	.align		4
.L_53:
        /*0008*/ 	.byte	0x04, 0x17
        /*000a*/ 	.short	(.L_55 - .L_54)
.L_54:
        /*000c*/ 	.word	0x00000000
        /*0010*/ 	.short	0x0003
        /*0012*/ 	.short	0x0010
        /*0014*/ 	.byte	0x00, 0xf0, 0x11, 0x00


	//----- nvinfo : EIATTR_KPARAM_INFO
	.align		4
.L_55:
        /*0018*/ 	.byte	0x04, 0x17
        /*001a*/ 	.short	(.L_57 - .L_56)
.L_56:
        /*001c*/ 	.word	0x00000000
        /*0020*/ 	.short	0x0002
        /*0022*/ 	.short	0x0008
        /*0024*/ 	.byte	0x00, 0xf5, 0x21, 0x00


	//----- nvinfo : EIATTR_KPARAM_INFO
	.align		4
.L_57:
        /*0028*/ 	.byte	0x04, 0x17
        /*002a*/ 	.short	(.L_59 - .L_58)
.L_58:
        /*002c*/ 	.word	0x00000000
        /*0030*/ 	.short	0x0001
        /*0032*/ 	.short	0x0004
        /*0034*/ 	.byte	0x00, 0xf0, 0x11, 0x00


	//----- nvinfo : EIATTR_KPARAM_INFO
	.align		4
.L_59:
        /*0038*/ 	.byte	0x04, 0x17
        /*003a*/ 	.short	(.L_61 - .L_60)
.L_60:
        /*003c*/ 	.word	0x00000000
        /*0040*/ 	.short	0x0000
        /*0042*/ 	.short	0x0000
        /*0044*/ 	.byte	0x00, 0xf0, 0x11, 0x00


	//----- nvinfo : EIATTR_SPARSE_MMA_MASK
	.align		4
.L_61:
        /*0048*/ 	.byte	0x03, 0x50
        /*004a*/ 	.short	0x0000


	//----- nvinfo : EIATTR_MAXREG_COUNT
	.align		4
        /*004c*/ 	.byte	0x03, 0x1b
        /*004e*/ 	.short	0x00ff


	//----- nvinfo : EIATTR_NUM_BARRIERS
	.align		4
        /*0050*/ 	.byte	0x02, 0x4c
        /*0052*/ 	.byte	0x01
	.zero		1


	//----- nvinfo : EIATTR_MERCURY_ISA_VERSION
	.align		4
        /*0054*/ 	.byte	0x03, 0x5f
        /*0056*/ 	.short	0x0101


	//----- nvinfo : EIATTR_VRC_CTA_INIT_COUNT
	.align		4
        /*0058*/ 	.byte	0x02, 0x4a
	.zero		1
	.zero		1


	//----- nvinfo : EIATTR_EXIT_INSTR_OFFSETS
	.align		4
        /*005c*/ 	.byte	0x04, 0x1c
        /*005e*/ 	.short	(.L_63 - .L_62)


	//   ....[0]....
.L_62:
        /*0060*/ 	.word	0x000005c0


	//----- nvinfo : EIATTR_CBANK_PARAM_SIZE
	.align		4
.L_63:
        /*0064*/ 	.byte	0x03, 0x19
        /*0066*/ 	.short	0x0014


	//----- nvinfo : EIATTR_PARAM_CBANK
	.align		4
        /*0068*/ 	.byte	0x04, 0x0a
        /*006a*/ 	.short	(.L_65 - .L_64)
	.align		4
.L_64:
        /*006c*/ 	.word	index@(.nv.constant0._Z9PHASE_ONEiiPii)
        /*0070*/ 	.short	0x0380
        /*0072*/ 	.short	0x0014


	//----- nvinfo : EIATTR_SW_WAR
	.align		4
.L_65:
        /*0074*/ 	.byte	0x04, 0x36
        /*0076*/ 	.short	(.L_67 - .L_66)
.L_66:
        /*0078*/ 	.word	0x00000008
.L_67:


//--------------------- .nv.callgraph             --------------------------
	.section	.nv.callgraph,"",@"SHT_CUDA_CALLGRAPH"
	.align	4
	.sectionentsize	8
	.align		4
        /*0000*/ 	.word	0x00000000
	.align		4
        /*0004*/ 	.word	0xffffffff
	.align		4
        /*0008*/ 	.word	0x00000000
	.align		4
        /*000c*/ 	.word	0xfffffffe
	.align		4
        /*0010*/ 	.word	0x00000000
	.align		4
        /*0014*/ 	.word	0xfffffffd
	.align		4
        /*0018*/ 	.word	0x00000000
	.align		4
        /*001c*/ 	.word	0xfffffffc


//--------------------- .text._Z11PHASE_THREEiiPiii --------------------------
	.section	.text._Z11PHASE_THREEiiPiii,"ax",@progbits
	.align	128
        .global         _Z11PHASE_THREEiiPiii
        .type           _Z11PHASE_THREEiiPiii,@function
        .size           _Z11PHASE_THREEiiPiii,(.L_x_20 - _Z11PHASE_THREEiiPiii)
        .other          _Z11PHASE_THREEiiPiii,@"STO_CUDA_ENTRY STV_DEFAULT"
_Z11PHASE_THREEiiPiii:
.text._Z11PHASE_THREEiiPiii:
[----:B------:R-:W-:Y:S08]  /*0000*/  LDC R1, c[0x0][0x37c] ;  /* 0x0000df00ff017b82 */ /* 0x000ff00000000800 */
[----:B------:R-:W0:Y:S01]  /*0010*/  S2UR UR4, SR_CTAID.Y ;  /* 0x00000000000479c3 */ /* 0x000e220000002600 */
[----:B------:R-:W0:Y:S07]  /*0020*/  LDCU UR5, c[0x0][0x394] ;  /* 0x00007280ff0577ac */ /* 0x000e2e0008000800 */
[----:B------:R-:W1:Y:S08]  /*0030*/  LDC R6, c[0x0][0x380] ;  /* 0x0000e000ff067b82 */ /* 0x000e700000000800 */
[----:B------:R-:W2:Y:S01]  /*0040*/  S2UR UR6, SR_CTAID.X ;  /* 0x00000000000679c3 */ /* 0x000ea20000002500 */
[----:B0-----:R-:W-:-:S06]  /*0050*/  UIADD3 UR4, UPT, UPT, UR4, UR5, URZ ;  /* 0x0000000504047290 */ /* 0x001fcc000fffe0ff */
[----:B-1----:R-:W-:-:S04]  /*0060*/  ISETP.NE.AND P0, PT, R6, UR4, PT ;  /* 0x0000000406007c0c */ /* 0x002fc8000bf05270 */
[----:B--2---:R-:W-:-:S13]  /*0070*/  ISETP.EQ.OR P0, PT, R6, UR6, !P0 ;  /* 0x0000000606007c0c */ /* 0x004fda000c702670 */
[----:B------:R-:W-:Y:S05]  /*0080*/  @P0 EXIT ;  /* 0x000000000000094d */ /* 0x000fea0003800000 */
[----:B------:R-:W0:Y:S01]  /*0090*/  S2R R0, SR_TID.Y ;  /* 0x0000000000007919 */ /* 0x000e220000002200 */
[----:B------:R-:W1:Y:S01]  /*00a0*/  LDCU UR12, c[0x0][0x384] ;  /* 0x00007080ff0c77ac */ /* 0x000e620008000800 */
[----:B------:R-:W2:Y:S01]  /*00b0*/  LDC.64 R2, c[0x0][0x388] ;  /* 0x0000e200ff027b82 */ /* 0x000ea20000000a00 */
[----:B------:R-:W3:Y:S01]  /*00c0*/  S2R R5, SR_TID.X ;  /* 0x0000000000057919 */ /* 0x000ee20000002100 */
[----:B------:R-:W4:Y:S01]  /*00d0*/  LDCU UR7, c[0x0][0x390] ;  /* 0x00007200ff0777ac */ /* 0x000f220008000800 */
[----:B------:R-:W5:Y:S01]  /*00e0*/  LDCU.64 UR10, c[0x0][0x358] ;  /* 0x00006b00ff0a77ac */ /* 0x000f620008000a00 */
[----:B-1----:R-:W-:Y:S02]  /*00f0*/  IMAD.U32 R4, RZ, RZ, UR12 ;  /* 0x0000000cff047e24 */ /* 0x002fe4000f8e00ff */
[--C-:B0-----:R-:W-:Y:S02]  /*0100*/  IMAD R7, R6, UR12, R0.reuse ;  /* 0x0000000c06077c24 */ /* 0x101fe4000f8e0200 */
[----:B------:R-:W-:-:S02]  /*0110*/  IMAD R11, R4, UR4, R0 ;  /* 0x00000004040b7c24 */ /* 0x000fc4000f8e0200 */
[--C-:B---3--:R-:W-:Y:S02]  /*0120*/  IMAD R10, R4, UR6, R5.reuse ;  /* 0x00000006040a7c24 */ /* 0x108fe4000f8e0205 */
[----:B------:R-:W-:Y:S02]  /*0130*/  IMAD R6, R6, UR12, R5 ;  /* 0x0000000c06067c24 */ /* 0x000fe4000f8e0205 */
[----:B----4-:R-:W-:Y:S02]  /*0140*/  IMAD R7, R7, UR7, R10 ;  /* 0x0000000707077c24 */ /* 0x010fe4000f8e020a */
[----:B------:R-:W-:Y:S02]  /*0150*/  IMAD R9, R11, UR7, R6 ;  /* 0x000000070b097c24 */ /* 0x000fe4000f8e0206 */
[----:B--2---:R-:W-:-:S04]  /*0160*/  IMAD.WIDE R6, R7, 0x4, R2 ;  /* 0x0000000407067825 */ /* 0x004fc800078e0202 */
[----:B------:R-:W-:Y:S02]  /*0170*/  IMAD.WIDE R8, R9, 0x4, R2 ;  /* 0x0000000409087825 */ /* 0x000fe400078e0202 */
[----:B-----5:R0:W2:Y:S04]  /*0180*/  LDG.E R6, desc[UR10][R6.64] ;  /* 0x0000000a06067981 */ /* 0x0200a8000c1e1900 */
[----:B------:R-:W3:Y:S01]  /*0190*/  LDG.E R8, desc[UR10][R8.64] ;  /* 0x0000000a08087981 */ /* 0x000ee2000c1e1900 */
[----:B------:R-:W1:Y:S01]  /*01a0*/  S2UR UR6, SR_CgaCtaId ;  /* 0x00000000000679c3 */ /* 0x000e620000008800 */
[----:B------:R-:W-:Y:S01]  /*01b0*/  UMOV UR5, 0x400 ;  /* 0x0000040000057882 */ /* 0x000fe20000000000 */
[----:B------:R-:W-:Y:S02]  /*01c0*/  UIMAD UR4, UR12, UR12, URZ ;  /* 0x0000000c0c0472a4 */ /* 0x000fe4000f8e02ff */
[----:B------:R-:W-:Y:S01]  /*01d0*/  IMAD R12, R0, UR12, R5 ;  /* 0x0000000c000c7c24 */ /* 0x000fe2000f8e0205 */
[----:B------:R-:W-:-:S04]  /*01e0*/  VIMNMX R13, PT, PT, R10, R11, !PT ;  /* 0x0000000b0a0d7248 */ /* 0x000fc80007fe0100 */
[----:B------:R-:W-:Y:S01]  /*01f0*/  ISETP.GE.AND P0, PT, R13, UR7, PT ;  /* 0x000000070d007c0c */ /* 0x000fe2000bf06270 */
[----:B-1----:R-:W-:-:S04]  /*0200*/  ULEA UR5, UR6, UR5, 0x18 ;  /* 0x0000000506057291 */ /* 0x002fc8000f8ec0ff */
[----:B------:R-:W-:Y:S02]  /*0210*/  ULEA UR4, UR4, UR5, 0x2 ;  /* 0x0000000504047291 */ /* 0x000fe4000f8e10ff */
[----:B------:R-:W-:-:S04]  /*0220*/  LEA R13, R12, UR5, 0x2 ;  /* 0x000000050c0d7c11 */ /* 0x000fc8000f8e10ff */
[----:B0-----:R-:W-:Y:S01]  /*0230*/  LEA R7, R12, UR4, 0x2 ;  /* 0x000000040c077c11 */ /* 0x001fe2000f8e10ff */
[----:B--2---:R0:W-:Y:S04]  /*0240*/  STS [R13], R6 ;  /* 0x000000060d007388 */ /* 0x0041e80000000800 */
[----:B---3--:R0:W-:Y:S01]  /*0250*/  STS [R7], R8 ;  /* 0x0000000807007388 */ /* 0x0081e20000000800 */
[----:B------:R-:W-:Y:S06]  /*0260*/  BAR.SYNC.DEFER_BLOCKING 0x0 ;  /* 0x0000000000007b1d */ /* 0x000fec0000010000 */
[----:B------:R-:W-:Y:S05]  /*0270*/  @P0 EXIT ;  /* 0x000000000000094d */ /* 0x000fea0003800000 */
[----:B------:R-:W-:-:S04]  /*0280*/  IMAD R11, R11, UR7, R10 ;  /* 0x000000070b0b7c24 */ /* 0x000fc8000f8e020a */
[----:B------:R-:W-:-:S05]  /*0290*/  IMAD.WIDE R2, R11, 0x4, R2 ;  /* 0x000000040b027825 */ /* 0x000fca00078e0202 */
[----:B------:R1:W5:Y:S01]  /*02a0*/  LDG.E R9, desc[UR10][R2.64] ;  /* 0x0000000a02097981 */ /* 0x000362000c1e1900 */
[----:B------:R-:W-:-:S09]  /*02b0*/  UISETP.GE.AND UP0, UPT, UR12, 0x1, UPT ;  /* 0x000000010c00788c */ /* 0x000fd2000bf06270 */
[----:B-1----:R-:W-:Y:S05]  /*02c0*/  BRA.U !UP0, `(.L_x_0) ;  /* 0x00000005088c7547 */ /* 0x002fea000b800000 */
[----:B------:R-:W-:Y:S01]  /*02d0*/  UISETP.GE.U32.AND UP1, UPT, UR12, 0x8, UPT ;  /* 0x000000080c00788c */ /* 0x000fe2000bf26070 */
[----:B0-----:R-:W-:Y:S01]  /*02e0*/  IMAD.MOV.U32 R6, RZ, RZ, RZ ;  /* 0x000000ffff067224 */ /* 0x001fe200078e00ff */
[----:B------:R-:W-:-:S04]  /*02f0*/  ULOP3.LUT UR6, UR12, 0x7, URZ, 0xc0, !UPT ;  /* 0x000000070c067892 */ /* 0x000fc8000f8ec0ff */
[----:B------:R-:W-:-:S03]  /*0300*/  UISETP.NE.AND UP0, UPT, UR6, URZ, UPT ;  /* 0x000000ff0600728c */ /* 0x000fc6000bf05270 */
[----:B------:R-:W-:Y:S08]  /*0310*/  BRA.U !UP1, `(.L_x_1) ;  /* 0x0000000109b07547 */ /* 0x000ff0000b800000 */
[----:B------:R-:W-:Y:S01]  /*0320*/  USHF.L.U32 UR8, UR12, 0x2, URZ ;  /* 0x000000020c087899 */ /* 0x000fe200080006ff */
[----:B------:R-:W-:Y:S01]  /*0330*/  IMAD.U32 R7, RZ, RZ, UR5 ;  /* 0x00000005ff077e24 */ /* 0x000fe2000f8e00ff */
[----:B------:R-:W-:-:S04]  /*0340*/  ULOP3.LUT UR7, UR12, 0x7ffffff8, URZ, 0xc0, !UPT ;  /* 0x7ffffff80c077892 */ /* 0x000fc8000f8ec0ff */
[----:B------:R-:W-:Y:S01]  /*0350*/  LEA R6, R0, UR8, 0x2 ;  /* 0x0000000800067c11 */ /* 0x000fe2000f8e10ff */
[----:B------:R-:W-:-:S04]  /*0360*/  UIADD3 UR9, UPT, UPT, -UR7, URZ, URZ ;  /* 0x000000ff07097290 */ /* 0x000fc8000fffe1ff */
[----:B------:R-:W-:Y:S01]  /*0370*/  IMAD R8, R6, UR12, R7 ;  /* 0x0000000c06087c24 */ /* 0x000fe2000f8e0207 */
[----:B------:R-:W-:Y:S02]  /*0380*/  LEA R7, R5, UR5, 0x2 ;  /* 0x0000000505077c11 */ /* 0x000fe4000f8e10ff */
[----:B------:R-:W-:Y:S01]  /*0390*/  MOV R6, UR7 ;  /* 0x0000000700067c02 */ /* 0x000fe20008000f00 */
[----:B------:R-:W-:-:S07]  /*03a0*/  VIADD R8, R8, 0x10 ;  /* 0x0000001008087836 */ /* 0x000fce0000000000 */
.L_x_2:
[----:B------:R-:W-:Y:S01]  /*03b0*/  LDS R24, [R8+-0x10] ;  /* 0xfffff00008187984 */ /* 0x000fe20000000800 */
[----:B------:R-:W-:Y:S01]  /*03c0*/  VIADD R15, R7, UR8 ;  /* 0x00000008070f7c36 */ /* 0x000fe20008000000 */
[----:B------:R-:W-:Y:S02]  /*03d0*/  UIADD3 UR9, UPT, UPT, UR9, 0x8, URZ ;  /* 0x0000000809097890 */ /* 0x000fe4000fffe0ff */
[----:B------:R-:W0:Y:S01]  /*03e0*/  LDS R25, [R7] ;  /* 0x0000000007197984 */ /* 0x000e220000000800 */
[----:B------:R-:W-:Y:S01]  /*03f0*/  VIADD R16, R15, UR8 ;  /* 0x000000080f107c36 */ /* 0x000fe20008000000 */
[----:B------:R-:W-:Y:S02]  /*0400*/  UISETP.NE.AND UP1, UPT, UR9, URZ, UPT ;  /* 0x000000ff0900728c */ /* 0x000fe4000bf25270 */
[----:B------:R-:W-:Y:S02]  /*0410*/  LDS R14, [R8+-0xc] ;  /* 0xfffff400080e7984 */ /* 0x000fe40000000800 */
[----:B------:R-:W-:-:S02]  /*0420*/  IADD3 R17, PT, PT, R16, UR8, RZ ;  /* 0x0000000810117c10 */ /* 0x000fc4000fffe0ff */
[----:B------:R1:W2:Y:S03]  /*0430*/  LDS R13, [R7+UR8] ;  /* 0x00000008070d7984 */ /* 0x0002a60008000800 */
[----:B------:R-:W-:Y:S01]  /*0440*/  VIADD R23, R17, UR8 ;  /* 0x0000000811177c36 */ /* 0x000fe20008000000 */
[----:B------:R-:W-:Y:S03]  /*0450*/  LDS R10, [R8+-0x8] ;  /* 0xfffff800080a7984 */ /* 0x000fe60000000800 */
[----:B------:R-:W-:Y:S01]  /*0460*/  VIADD R21, R23, UR8 ;  /* 0x0000000817157c36 */ /* 0x000fe20008000000 */
[----:B------:R-:W3:Y:S01]  /*0470*/  LDS R15, [R15+UR8] ;  /* 0x000000080f0f7984 */ /* 0x000ee20008000800 */
[----:B-1----:R-:W-:Y:S02]  /*0480*/  LEA R7, R4, R7, 0x5 ;  /* 0x0000000704077211 */ /* 0x002fe400078e28ff */
[----:B------:R-:W-:Y:S01]  /*0490*/  VIADD R19, R21, UR8 ;  /* 0x0000000815137c36 */ /* 0x000fe20008000000 */
[----:B------:R-:W-:Y:S04]  /*04a0*/  LDS R11, [R8+-0x4] ;  /* 0xfffffc00080b7984 */ /* 0x000fe80000000800 */
[----:B------:R-:W1:Y:S04]  /*04b0*/  LDS R16, [R16+UR8] ;  /* 0x0000000810107984 */ /* 0x000e680008000800 */
[----:B------:R-:W-:Y:S04]  /*04c0*/  LDS R12, [R8] ;  /* 0x00000000080c7984 */ /* 0x000fe80000000800 */
[----:B------:R-:W4:Y:S04]  /*04d0*/  LDS R17, [R17+UR8] ;  /* 0x0000000811117984 */ /* 0x000f280008000800 */
[----:B------:R-:W-:Y:S04]  /*04e0*/  LDS R18, [R8+0x4] ;  /* 0x0000040008127984 */ /* 0x000fe80000000800 */
[----:B------:R-:W4:Y:S01]  /*04f0*/  LDS R23, [R23+UR8] ;  /* 0x0000000817177984 */ /* 0x000f220008000800 */
[----:B0----5:R-:W-:-:S03]  /*0500*/  VIADDMNMX R24, R25, R24, R9, PT ;  /* 0x0000001819187246 */ /* 0x021fc60003800109 */
[----:B------:R-:W-:Y:S04]  /*0510*/  LDS R22, [R8+0x8] ;  /* 0x0000080008167984 */ /* 0x000fe80000000800 */
[----:B------:R-:W0:Y:S01]  /*0520*/  LDS R21, [R21+UR8] ;  /* 0x0000000815157984 */ /* 0x000e220008000800 */
[----:B--2---:R-:W-:-:S03]  /*0530*/  VIADDMNMX R13, R13, R14, R24, PT ;  /* 0x0000000e0d0d7246 */ /* 0x004fc60003800118 */
[----:B------:R-:W-:Y:S04]  /*0540*/  LDS R19, [R19+UR8] ;  /* 0x0000000813137984 */ /* 0x000fe80008000800 */
[----:B------:R2:W0:Y:S01]  /*0550*/  LDS R20, [R8+0xc] ;  /* 0x00000c0008147984 */ /* 0x0004220000000800 */
[----:B---3--:R-:W-:-:S04]  /*0560*/  VIADDMNMX R10, R15, R10, R13, PT ;  /* 0x0000000a0f0a7246 */ /* 0x008fc8000380010d */
[----:B-1----:R-:W-:Y:S01]  /*0570*/  VIADDMNMX R10, R16, R11, R10, PT ;  /* 0x0000000b100a7246 */ /* 0x002fe2000380010a */
[----:B--2---:R-:W-:-:S03]  /*0580*/  VIADD R8, R8, 0x20 ;  /* 0x0000002008087836 */ /* 0x004fc60000000000 */
[----:B----4-:R-:W-:-:S04]  /*0590*/  VIADDMNMX R10, R17, R12, R10, PT ;  /* 0x0000000c110a7246 */ /* 0x010fc8000380010a */
[----:B------:R-:W-:-:S04]  /*05a0*/  VIADDMNMX R10, R23, R18, R10, PT ;  /* 0x00000012170a7246 */ /* 0x000fc8000380010a */
[----:B0-----:R-:W-:-:S04]  /*05b0*/  VIADDMNMX R10, R21, R22, R10, PT ;  /* 0x00000016150a7246 */ /* 0x001fc8000380010a */
[----:B------:R-:W-:Y:S01]  /*05c0*/  VIADDMNMX R9, R19, R20, R10, PT ;  /* 0x0000001413097246 */ /* 0x000fe2000380010a */
[----:B------:R-:W-:Y:S06]  /*05d0*/  BRA.U UP1, `(.L_x_2) ;  /* 0xfffffffd01747547 */ /* 0x000fec000b83ffff */
.L_x_1:
[----:B------:R-:W-:Y:S05]  /*05e0*/  BRA.U !UP0, `(.L_x_0) ;  /* 0x0000000108c47547 */ /* 0x000fea000b800000 */
[----:B------:R-:W-:Y:S02]  /*05f0*/  UISETP.GE.U32.AND UP0, UPT, UR6, 0x4, UPT ;  /* 0x000000040600788c */ /* 0x000fe4000bf06070 */
[----:B------:R-:W-:-:S04]  /*0600*/  ULOP3.LUT UR7, UR12, 0x3, URZ, 0xc0, !UPT ;  /* 0x000000030c077892 */ /* 0x000fc8000f8ec0ff */
[----:B------:R-:W-:-:S03]  /*0610*/  UISETP.NE.AND UP1, UPT, UR7, URZ, UPT ;  /* 0x000000ff0700728c */ /* 0x000fc6000bf25270 */
[----:B------:R-:W-:Y:S08]  /*0620*/  BRA.U !UP0, `(.L_x_3) ;  /* 0x0000000108507547 */ /* 0x000ff0000b800000 */
[----:B------:R-:W-:Y:S02]  /*0630*/  IMAD R8, R6, UR12, R5 ;  /* 0x0000000c06087c24 */ /* 0x000fe4000f8e0205 */
[----:B------:R-:W-:Y:S02]  /*0640*/  IMAD R7, R0, UR12, R6 ;  /* 0x0000000c00077c24 */ /* 0x000fe4000f8e0206 */
[----:B------:R-:W-:Y:S01]  /*0650*/  VIADD R6, R6, 0x4 ;  /* 0x0000000406067836 */ /* 0x000fe20000000000 */
[----:B------:R-:W-:Y:S02]  /*0660*/  LEA R11, R8, UR5, 0x2 ;  /* 0x00000005080b7c11 */ /* 0x000fe4000f8e10ff */
[----:B------:R-:W-:-:S03]  /*0670*/  LEA R7, R7, UR4, 0x2 ;  /* 0x0000000407077c11 */ /* 0x000fc6000f8e10ff */
[C---:B------:R-:W-:Y:S01]  /*0680*/  IMAD R15, R4.reuse, 0x4, R11 ;  /* 0x00000004040f7824 */ /* 0x040fe200078e020b */
[----:B------:R-:W-:Y:S04]  /*0690*/  LDS R10, [R11] ;  /* 0x000000000b0a7984 */ /* 0x000fe80000000800 */
[----:B------:R-:W0:Y:S01]  /*06a0*/  LDS R8, [R7] ;  /* 0x0000000007087984 */ /* 0x000e220000000800 */
[----:B------:R-:W-:-:S03]  /*06b0*/  LEA R19, R4, R15, 0x2 ;  /* 0x0000000f04137211 */ /* 0x000fc600078e10ff */
[----:B------:R-:W-:Y:S02]  /*06c0*/  LDS R13, [R7+0x4] ;  /* 0x00000400070d7984 */ /* 0x000fe40000000800 */
[----:B------:R-:W-:Y:S02]  /*06d0*/  IMAD R12, R4, 0x4, R19 ;  /* 0x00000004040c7824 */ /* 0x000fe400078e0213 */
[----:B------:R-:W1:Y:S04]  /*06e0*/  LDS R15, [R15] ;  /* 0x000000000f0f7984 */ /* 0x000e680000000800 */
[----:B------:R-:W-:Y:S04]  /*06f0*/  LDS R17, [R7+0x8] ;  /* 0x0000080007117984 */ /* 0x000fe80000000800 */
[----:B------:R-:W2:Y:S04]  /*0700*/  LDS R19, [R19] ;  /* 0x0000000013137984 */ /* 0x000ea80000000800 */
[----:B------:R-:W-:Y:S04]  /*0710*/  LDS R21, [R7+0xc] ;  /* 0x00000c0007157984 */ /* 0x000fe80000000800 */
[----:B------:R-:W3:Y:S01]  /*0720*/  LDS R12, [R12] ;  /* 0x000000000c0c7984 */ /* 0x000ee20000000800 */
[----:B0----5:R-:W-:-:S04]  /*0730*/  VIADDMNMX R8, R10, R8, R9, PT ;  /* 0x000000080a087246 */ /* 0x021fc80003800109 */
[----:B-1----:R-:W-:-:S04]  /*0740*/  VIADDMNMX R8, R15, R13, R8, PT ;  /* 0x0000000d0f087246 */ /* 0x002fc80003800108 */
[----:B--2---:R-:W-:-:S04]  /*0750*/  VIADDMNMX R8, R19, R17, R8, PT ;  /* 0x0000001113087246 */ /* 0x004fc80003800108 */
[----:B---3--:R-:W-:-:S07]  /*0760*/  VIADDMNMX R9, R12, R21, R8, PT ;  /* 0x000000150c097246 */ /* 0x008fce0003800108 */
.L_x_3:
[----:B------:R-:W-:Y:S05]  /*0770*/  BRA.U !UP1, `(.L_x_0) ;  /* 0x0000000109607547 */ /* 0x000fea000b800000 */
[----:B------:R-:W-:Y:S02]  /*0780*/  UISETP.NE.AND UP0, UPT, UR7, 0x1, UPT ;  /* 0x000000010700788c */ /* 0x000fe4000bf05270 */
[----:B------:R-:W-:-:S04]  /*0790*/  ULOP3.LUT UR6, UR12, 0x1, URZ, 0xc0, !UPT ;  /* 0x000000010c067892 */ /* 0x000fc8000f8ec0ff */
[----:B------:R-:W-:-:S03]  /*07a0*/  UISETP.NE.U32.AND UP1, UPT, UR6, 0x1, UPT ;  /* 0x000000010600788c */ /* 0x000fc6000bf25070 */
[----:B------:R-:W-:Y:S08]  /*07b0*/  BRA.U !UP0, `(.L_x_4) ;  /* 0x0000000108307547 */ /* 0x000ff0000b800000 */
[----:B------:R-:W-:Y:S02]  /*07c0*/  IMAD R8, R6, UR12, R5 ;  /* 0x0000000c06087c24 */ /* 0x000fe4000f8e0205 */
[----:B------:R-:W-:Y:S02]  /*07d0*/  IMAD R7, R0, UR12, R6 ;  /* 0x0000000c00077c24 */ /* 0x000fe4000f8e0206 */
[----:B------:R-:W-:Y:S01]  /*07e0*/  VIADD R6, R6, 0x2 ;  /* 0x0000000206067836 */ /* 0x000fe20000000000 */
[----:B------:R-:W-:Y:S02]  /*07f0*/  LEA R11, R8, UR5, 0x2 ;  /* 0x00000005080b7c11 */ /* 0x000fe4000f8e10ff */
[----:B------:R-:W-:Y:S02]  /*0800*/  LEA R7, R7, UR4, 0x2 ;  /* 0x0000000407077c11 */ /* 0x000fe4000f8e10ff */
[----:B------:R-:W-:Y:S02]  /*0810*/  LEA R8, R4, R11, 0x2 ;  /* 0x0000000b04087211 */ /* 0x000fe400078e10ff */
[----:B------:R-:W-:Y:S04]  /*0820*/  LDS R11, [R11] ;  /* 0x000000000b0b7984 */ /* 0x000fe80000000800 */
[----:B------:R-:W0:Y:S04]  /*0830*/  LDS R4, [R7] ;  /* 0x0000000007047984 */ /* 0x000e280000000800 */
[----:B------:R-:W-:Y:S04]  /*0840*/  LDS R13, [R7+0x4] ;  /* 0x00000400070d7984 */ /* 0x000fe80000000800 */
[----:B------:R-:W1:Y:S01]  /*0850*/  LDS R8, [R8] ;  /* 0x0000000008087984 */ /* 0x000e620000000800 */
[----:B0----5:R-:W-:-:S04]  /*0860*/  VIADDMNMX R4, R11, R4, R9, PT ;  /* 0x000000040b047246 */ /* 0x021fc80003800109 */
[----:B-1----:R-:W-:-:S07]  /*0870*/  VIADDMNMX R9, R8, R13, R4, PT ;  /* 0x0000000d08097246 */ /* 0x002fce0003800104 */
.L_x_4:
[----:B------:R-:W-:Y:S05]  /*0880*/  BRA.U UP1, `(.L_x_0) ;  /* 0x00000001011c7547 */ /* 0x000fea000b800000 */
[----:B------:R-:W-:Y:S02]  /*0890*/  IMAD R0, R0, UR12, R6 ;  /* 0x0000000c00007c24 */ /* 0x000fe4000f8e0206 */
[----:B------:R-:W-:-:S03]  /*08a0*/  IMAD R5, R6, UR12, R5 ;  /* 0x0000000c06057c24 */ /* 0x000fc6000f8e0205 */
[----:B------:R-:W-:Y:S02]  /*08b0*/  LEA R0, R0, UR4, 0x2 ;  /* 0x0000000400007c11 */ /* 0x000fe4000f8e10ff */
[----:B------:R-:W-:-:S04]  /*08c0*/  LEA R5, R5, UR5, 0x2 ;  /* 0x0000000505057c11 */ /* 0x000fc8000f8e10ff */
[----:B------:R-:W-:Y:S04]  /*08d0*/  LDS R0, [R0] ;  /* 0x0000000000007984 */ /* 0x000fe80000000800 */
[----:B------:R-:W0:Y:S02]  /*08e0*/  LDS R5, [R5] ;  /* 0x0000000005057984 */ /* 0x000e240000000800 */
[----:B0----5:R-:W-:-:S07]  /*08f0*/  VIADDMNMX R9, R5, R0, R9, PT ;  /* 0x0000000005097246 */ /* 0x021fce0003800109 */
.L_x_0:
[----:B-----5:R-:W-:Y:S01]  /*0900*/  STG.E desc[UR10][R2.64], R9 ;  /* 0x0000000902007986 */ /* 0x020fe2000c10190a */
[----:B------:R-:W-:Y:S05]  /*0910*/  EXIT ;  /* 0x000000000000794d */ /* 0x000fea0003800000 */
.L_x_5:
[----:B------:R-:W-:-:S00]  /*0920*/  BRA `(.L_x_5) ;  /* 0xfffffffc00fc7947 */ /* 0x000fc0000383ffff */
[----:B------:R-:W-:-:S00]  /*0930*/  NOP ;  /* 0x0000000000007918 */ /* 0x000fc00000000000 */
        /* <DEDUP_REMOVED lines=12> */
.L_x_20:


//--------------------- .text._Z9PHASE_TWOiiPii   --------------------------
	.section	.text._Z9PHASE_TWOiiPii,"ax",@progbits
	.align	128
        .global         _Z9PHASE_TWOiiPii
        .type           _Z9PHASE_TWOiiPii,@function
        .size           _Z9PHASE_TWOiiPii,(.L_x_21 - _Z9PHASE_TWOiiPii)
        .other          _Z9PHASE_TWOiiPii,@"STO_CUDA_ENTRY STV_DEFAULT"
_Z9PHASE_TWOiiPii:
.text._Z9PHASE_TWOiiPii:
[----:B------:R-:W-:Y:S08]  /*0000*/  LDC R1, c[0x0][0x37c] ;  /* 0x0000df00ff017b82 */ /* 0x000ff00000000800 */
[----:B------:R-:W0:Y:S08]  /*0010*/  S2UR UR4, SR_CTAID.X ;  /* 0x00000000000479c3 */ /* 0x000e300000002500 */
[----:B------:R-:W0:Y:S02]  /*0020*/  LDC R9, c[0x0][0x380] ;  /* 0x0000e000ff097b82 */ /* 0x000e240000000800 */
[----:B0-----:R-:W-:-:S13]  /*0030*/  ISETP.NE.AND P0, PT, R9, UR4, PT ;  /* 0x0000000409007c0c */ /* 0x001fda000bf05270 */
[----:B------:R-:W-:Y:S05]  /*0040*/  @!P0 EXIT ;  /* 0x000000000000894d */ /* 0x000fea0003800000 */
[----:B------:R-:W0:Y:S01]  /*0050*/  S2R R0, SR_TID.X ;  /* 0x0000000000007919 */ /* 0x000e220000002100 */
[----:B------:R-:W0:Y:S01]  /*0060*/  LDCU UR9, c[0x0][0x384] ;  /* 0x00007080ff0977ac */ /* 0x000e220008000800 */
[----:B------:R-:W1:Y:S01]  /*0070*/  LDC.64 R2, c[0x0][0x388] ;  /* 0x0000e200ff027b82 */ /* 0x000e620000000a00 */
[----:B------:R-:W2:Y:S01]  /*0080*/  S2R R8, SR_TID.Y ;  /* 0x0000000000087919 */ /* 0x000ea20000002200 */
[----:B------:R-:W3:Y:S01]  /*0090*/  LDCU UR10, c[0x0][0x390] ;  /* 0x00007200ff0a77ac */ /* 0x000ee20008000800 */
[----:B------:R-:W4:Y:S01]  /*00a0*/  LDCU.64 UR6, c[0x0][0x358] ;  /* 0x00006b00ff0677ac */ /* 0x000f220008000a00 */
[C---:B0-----:R-:W-:Y:S02]  /*00b0*/  IMAD R4, R9.reuse, UR9, R0 ;  /* 0x0000000909047c24 */ /* 0x041fe4000f8e0200 */
[----:B--2---:R-:W-:-:S04]  /*00c0*/  IMAD R9, R9, UR9, R8 ;  /* 0x0000000909097c24 */ /* 0x004fc8000f8e0208 */
[----:B---3--:R-:W-:-:S04]  /*00d0*/  IMAD R7, R9, UR10, R4 ;  /* 0x0000000a09077c24 */ /* 0x008fc8000f8e0204 */
[----:B-1----:R-:W-:-:S06]  /*00e0*/  IMAD.WIDE R6, R7, 0x4, R2 ;  /* 0x0000000407067825 */ /* 0x002fcc00078e0202 */
[----:B----4-:R0:W2:Y:S01]  /*00f0*/  LDG.E R6, desc[UR6][R6.64] ;  /* 0x0000000606067981 */ /* 0x0100a2000c1e1900 */
[----:B------:R-:W1:Y:S01]  /*0100*/  S2UR UR8, SR_CTAID.Y ;  /* 0x00000000000879c3 */ /* 0x000e620000002600 */
[----:B------:R-:W-:-:S07]  /*0110*/  IMAD.U32 R5, RZ, RZ, UR9 ;  /* 0x00000009ff057e24 */ /* 0x000fce000f8e00ff */
[----:B------:R-:W3:Y:S01]  /*0120*/  S2UR UR5, SR_CgaCtaId ;  /* 0x00000000000579c3 */ /* 0x000ee20000008800 */
[----:B-1----:R-:W-:-:S13]  /*0130*/  ISETP.NE.AND P0, PT, RZ, UR8, PT ;  /* 0x00000008ff007c0c */ /* 0x002fda000bf05270 */
[C---:B------:R-:W-:Y:S02]  /*0140*/  @P0 IMAD R9, R5.reuse, UR4, R8 ;  /* 0x0000000405090c24 */ /* 0x040fe4000f8e0208 */
[--C-:B------:R-:W-:Y:S01]  /*0150*/  @!P0 IMAD R4, R5, UR4, R0.reuse ;  /* 0x0000000405048c24 */ /* 0x100fe2000f8e0200 */
[----:B------:R-:W-:Y:S01]  /*0160*/  UMOV UR4, 0x400 ;  /* 0x0000040000047882 */ /* 0x000fe20000000000 */
[----:B------:R-:W-:Y:S01]  /*0170*/  IMAD R5, R8, UR9, RZ ;  /* 0x0000000908057c24 */ /* 0x000fe2000f8e02ff */
[----:B---3--:R-:W-:Y:S02]  /*0180*/  ULEA UR4, UR5, UR4, 0x18 ;  /* 0x0000000405047291 */ /* 0x008fe4000f8ec0ff */
[----:B------:R-:W-:Y:S01]  /*0190*/  VIMNMX R10, PT, PT, R9, R4, !PT ;  /* 0x00000004090a7248 */ /* 0x000fe20007fe0100 */
[----:B0-----:R-:W-:-:S03]  /*01a0*/  IMAD.IADD R7, R5, 0x1, R0 ;  /* 0x0000000105077824 */ /* 0x001fc600078e0200 */
[----:B------:R-:W-:Y:S02]  /*01b0*/  ISETP.GE.AND P1, PT, R10, UR10, PT ;  /* 0x0000000a0a007c0c */ /* 0x000fe4000bf26270 */
[----:B------:R-:W-:-:S05]  /*01c0*/  LEA R11, R7, UR4, 0x2 ;  /* 0x00000004070b7c11 */ /* 0x000fca000f8e10ff */
[----:B--2---:R0:W-:Y:S01]  /*01d0*/  STS [R11], R6 ;  /* 0x000000060b007388 */ /* 0x0041e20000000800 */
[----:B------:R-:W-:Y:S06]  /*01e0*/  BAR.SYNC.DEFER_BLOCKING 0x0 ;  /* 0x0000000000007b1d */ /* 0x000fec0000010000 */
[----:B------:R-:W-:Y:S05]  /*01f0*/  @P1 EXIT ;  /* 0x000000000000194d */ /* 0x000fea0003800000 */
[----:B------:R-:W-:-:S04]  /*0200*/  IMAD R9, R9, UR10, R4 ;  /* 0x0000000a09097c24 */ /* 0x000fc8000f8e0204 */
[----:B------:R-:W-:-:S05]  /*0210*/  IMAD.WIDE R2, R9, 0x4, R2 ;  /* 0x0000000409027825 */ /* 0x000fca00078e0202 */
[----:B------:R-:W2:Y:S01]  /*0220*/  LDG.E R9, desc[UR6][R2.64] ;  /* 0x0000000602097981 */ /* 0x000ea2000c1e1900 */
[----:B------:R-:W-:-:S04]  /*0230*/  IMAD.U32 R4, RZ, RZ, UR9 ;  /* 0x00000009ff047e24 */ /* 0x000fc8000f8e00ff */
[----:B------:R-:W-:-:S05]  /*0240*/  IMAD R4, R4, UR9, RZ ;  /* 0x0000000904047c24 */ /* 0x000fca000f8e02ff */
[----:B------:R-:W-:-:S05]  /*0250*/  SHF.L.U32 R4, R4, 0x2, RZ ;  /* 0x0000000204047819 */ /* 0x000fca00000006ff */
[----:B0-----:R-:W-:-:S04]  /*0260*/  VIADD R6, R4, UR4 ;  /* 0x0000000404067c36 */ /* 0x001fc80008000000 */
[----:B------:R-:W-:-:S05]  /*0270*/  IMAD R6, R7, 0x4, R6 ;  /* 0x0000000407067824 */ /* 0x000fca00078e0206 */
[----:B--2---:R0:W-:Y:S01]  /*0280*/  STS [R6], R9 ;  /* 0x0000000906007388 */ /* 0x0041e20000000800 */
[----:B------:R-:W-:Y:S06]  /*0290*/  BAR.SYNC.DEFER_BLOCKING 0x0 ;  /* 0x0000000000007b1d */ /* 0x000fec0000010000 */
[----:B------:R-:W-:Y:S05]  /*02a0*/  @!P0 BRA `(.L_x_6) ;  /* 0x0000000400c48947 */ /* 0x000fea0003800000 */
[----:B------:R-:W-:-:S05]  /*02b0*/  IMAD.U32 R7, RZ, RZ, UR9 ;  /* 0x00000009ff077e24 */ /* 0x000fca000f8e00ff */
[----:B------:R-:W-:-:S13]  /*02c0*/  ISETP.GE.AND P0, PT, R7, 0x1, PT ;  /* 0x000000010700780c */ /* 0x000fda0003f06270 */
[----:B------:R-:W-:Y:S05]  /*02d0*/  @!P0 BRA `(.L_x_7) ;  /* 0x0000000c00b88947 */ /* 0x000fea0003800000 */
[----:B------:R-:W-:Y:S01]  /*02e0*/  MOV R7, UR9 ;  /* 0x0000000900077c02 */ /* 0x000fe20008000f00 */
[----:B------:R-:W-:-:S03]  /*02f0*/  IMAD.MOV.U32 R10, RZ, RZ, RZ ;  /* 0x000000ffff0a7224 */ /* 0x000fc600078e00ff */
[C---:B------:R-:W-:Y:S02]  /*0300*/  ISETP.GE.U32.AND P0, PT, R7.reuse, 0x4, PT ;  /* 0x000000040700780c */ /* 0x040fe40003f06070 */
[----:B------:R-:W-:-:S11]  /*0310*/  LOP3.LUT R7, R7, 0x3, RZ, 0xc0, !PT ;  /* 0x0000000307077812 */ /* 0x000fd600078ec0ff */
[----:B------:R-:W-:Y:S05]  /*0320*/  @!P0 BRA `(.L_x_8) ;  /* 0x00000004004c8947 */ /* 0x000fea0003800000 */
[----:B------:R-:W-:Y:S01]  /*0330*/  USHF.L.U32 UR5, UR9, 0x2, URZ ;  /* 0x0000000209057899 */ /* 0x000fe200080006ff */
[----:B------:R-:W-:Y:S01]  /*0340*/  IMAD.U32 R10, RZ, RZ, UR4 ;  /* 0x00000004ff0a7e24 */ /* 0x000fe2000f8e00ff */
[----:B------:R-:W-:Y:S01]  /*0350*/  LDS R12, [R6] ;  /* 0x00000000060c7984 */ /* 0x000fe20000000800 */
[----:B------:R-:W-:-:S03]  /*0360*/  IMAD.U32 R17, RZ, RZ, UR9 ;  /* 0x00000009ff117e24 */ /* 0x000fc6000f8e00ff */
[----:B0-----:R-:W-:Y:S02]  /*0370*/  LEA R9, R8, UR5, 0x2 ;  /* 0x0000000508097c11 */ /* 0x001fe4000f8e10ff */
[----:B------:R-:W-:-:S03]  /*0380*/  LEA R8, R0, UR4, 0x2 ;  /* 0x0000000400087c11 */ /* 0x000fc6000f8e10ff */
[----:B------:R-:W-:Y:S02]  /*0390*/  IMAD R9, R9, UR9, R10 ;  /* 0x0000000909097c24 */ /* 0x000fe4000f8e020a */
[----:B------:R-:W-:Y:S04]  /*03a0*/  LDS R11, [R8] ;  /* 0x00000000080b7984 */ /* 0x000fe80000000800 */
[----:B------:R-:W0:Y:S02]  /*03b0*/  LDS R10, [R9] ;  /* 0x00000000090a7984 */ /* 0x000e240000000800 */
[----:B0-----:R-:W-:-:S05]  /*03c0*/  IMAD.IADD R11, R10, 0x1, R11 ;  /* 0x000000010a0b7824 */ /* 0x001fca00078e020b */
[----:B------:R-:W-:-:S13]  /*03d0*/  ISETP.GT.AND P0, PT, R12, R11, PT ;  /* 0x0000000b0c00720c */ /* 0x000fda0003f04270 */
[----:B------:R-:W-:Y:S01]  /*03e0*/  @P0 STS [R6], R11 ;  /* 0x0000000b06000388 */ /* 0x000fe20000000800 */
[----:B------:R-:W-:Y:S06]  /*03f0*/  BAR.SYNC.DEFER_BLOCKING 0x0 ;  /* 0x0000000000007b1d */ /* 0x000fec0000010000 */
[----:B------:R-:W-:Y:S04]  /*0400*/  LDS R10, [R9+0x4] ;  /* 0x00000400090a7984 */ /* 0x000fe80000000800 */
[----:B------:R-:W0:Y:S04]  /*0410*/  LDS R13, [R8+UR5] ;  /* 0x00000005080d7984 */ /* 0x000e280008000800 */
[----:B------:R-:W1:Y:S01]  /*0420*/  LDS R12, [R6] ;  /* 0x00000000060c7984 */ /* 0x000e620000000800 */
[----:B0-----:R-:W-:-:S04]  /*0430*/  IADD3 R13, PT, PT, R10, R13, RZ ;  /* 0x0000000d0a0d7210 */ /* 0x001fc80007ffe0ff */
[----:B-1----:R-:W-:Y:S01]  /*0440*/  ISETP.GT.AND P0, PT, R12, R13, PT ;  /* 0x0000000d0c00720c */ /* 0x002fe20003f04270 */
[----:B------:R-:W-:-:S12]  /*0450*/  IMAD R12, R17, 0x8, R8 ;  /* 0x00000008110c7824 */ /* 0x000fd800078e0208 */
[----:B------:R-:W-:Y:S01]  /*0460*/  @P0 STS [R6], R13 ;  /* 0x0000000d06000388 */ /* 0x000fe20000000800 */
[----:B------:R-:W-:Y:S06]  /*0470*/  BAR.SYNC.DEFER_BLOCKING 0x0 ;  /* 0x0000000000007b1d */ /* 0x000fec0000010000 */
[----:B------:R0:W-:Y:S04]  /*0480*/  LDS R11, [R12] ;  /* 0x000000000c0b7984 */ /* 0x0001e80000000800 */
[----:B------:R-:W1:Y:S04]  /*0490*/  LDS R10, [R9+0x8] ;  /* 0x00000800090a7984 */ /* 0x000e680000000800 */
[----:B------:R-:W2:Y:S01]  /*04a0*/  LDS R14, [R6] ;  /* 0x00000000060e7984 */ /* 0x000ea20000000800 */
[----:B0-----:R-:W-:-:S02]  /*04b0*/  IMAD R12, R17, 0x10, R8 ;  /* 0x00000010110c7824 */ /* 0x001fc400078e0208 */
[----:B-1----:R-:W-:-:S05]  /*04c0*/  IMAD.IADD R11, R10, 0x1, R11 ;  /* 0x000000010a0b7824 */ /* 0x002fca00078e020b */
[----:B--2---:R-:W-:Y:S01]  /*04d0*/  ISETP.GT.AND P0, PT, R14, R11, PT ;  /* 0x0000000b0e00720c */ /* 0x004fe20003f04270 */
[----:B------:R-:W-:-:S12]  /*04e0*/  IMAD R14, R17, 0xc, R8 ;  /* 0x0000000c110e7824 */ /* 0x000fd800078e0208 */
[----:B------:R-:W-:Y:S01]  /*04f0*/  @P0 STS [R6], R11 ;  /* 0x0000000b06000388 */ /* 0x000fe20000000800 */
[----:B------:R-:W-:Y:S06]  /*0500*/  BAR.SYNC.DEFER_BLOCKING 0x0 ;  /* 0x0000000000007b1d */ /* 0x000fec0000010000 */
[----:B------:R-:W-:Y:S04]  /*0510*/  LDS R15, [R14] ;  /* 0x000000000e0f7984 */ /* 0x000fe80000000800 */
[----:B------:R-:W0:Y:S04]  /*0520*/  LDS R10, [R9+0xc] ;  /* 0x00000c00090a7984 */ /* 0x000e280000000800 */
[----:B------:R-:W1:Y:S01]  /*0530*/  LDS R16, [R6] ;  /* 0x0000000006107984 */ /* 0x000e620000000800 */
[----:B0-----:R-:W-:Y:S01]  /*0540*/  IADD3 R15, PT, PT, R10, R15, RZ ;  /* 0x0000000f0a0f7210 */ /* 0x001fe20007ffe0ff */
[----:B------:R-:W-:-:S03]  /*0550*/  IMAD.U32 R10, RZ, RZ, UR9 ;  /* 0x00000009ff0a7e24 */ /* 0x000fc6000f8e00ff */
[----:B-1----:R-:W-:Y:S02]  /*0560*/  ISETP.GT.AND P0, PT, R16, R15, PT ;  /* 0x0000000f1000720c */ /* 0x002fe40003f04270 */
[----:B------:R-:W-:-:S04]  /*0570*/  LOP3.LUT R10, R10, 0x7ffffffc, RZ, 0xc0, !PT ;  /* 0x7ffffffc0a0a7812 */ /* 0x000fc800078ec0ff */
[----:B------:R-:W-:-:S07]  /*0580*/  IADD3 R11, PT, PT, -R10, 0x4, RZ ;  /* 0x000000040a0b7810 */ /* 0x000fce0007ffe1ff */
[----:B------:R1:W-:Y:S01]  /*0590*/  @P0 STS [R6], R15 ;  /* 0x0000000f06000388 */ /* 0x0003e20000000800 */
[----:B------:R-:W-:Y:S01]  /*05a0*/  BAR.SYNC.DEFER_BLOCKING 0x0 ;  /* 0x0000000000007b1d */ /* 0x000fe20000010000 */
[----:B------:R-:W-:-:S13]  /*05b0*/  ISETP.NE.AND P0, PT, R11, RZ, PT ;  /* 0x000000ff0b00720c */ /* 0x000fda0003f05270 */
[----:B-1----:R-:W-:Y:S05]  /*05c0*/  @!P0 BRA `(.L_x_8) ;  /* 0x0000000000a48947 */ /* 0x002fea0003800000 */
[----:B------:R-:W0:Y:S01]  /*05d0*/  LDC R16, c[0x0][0x384] ;  /* 0x0000e100ff107b82 */ /* 0x000e220000000800 */
[----:B------:R-:W-:Y:S01]  /*05e0*/  MOV R8, R11 ;  /* 0x0000000b00087202 */ /* 0x000fe20000000f00 */
[----:B------:R-:W-:Y:S02]  /*05f0*/  VIADD R9, R9, 0x18 ;  /* 0x0000001809097836 */ /* 0x000fe40000000000 */
[----:B------:R-:W-:-:S07]  /*0600*/  IMAD.MOV.U32 R11, RZ, RZ, R12 ;  /* 0x000000ffff0b7224 */ /* 0x000fce00078e000c */
.L_x_9:
[----:B------:R-:W-:Y:S01]  /*0610*/  LDS R12, [R9+-0x8] ;  /* 0xfffff800090c7984 */ /* 0x000fe20000000800 */
[----:B0-----:R-:W-:Y:S02]  /*0620*/  R2UR UR9, R16 ;  /* 0x00000000100972ca */ /* 0x001fe400000e0000 */
[----:B------:R-:W-:Y:S01]  /*0630*/  IADD3 R8, PT, PT, R8, 0x4, RZ ;  /* 0x0000000408087810 */ /* 0x000fe20007ffe0ff */
[----:B------:R-:W0:Y:S04]  /*0640*/  LDS R13, [R11] ;  /* 0x000000000b0d7984 */ /* 0x000e280000000800 */
[----:B------:R-:W1:Y:S06]  /*0650*/  LDS R14, [R6] ;  /* 0x00000000060e7984 */ /* 0x000e6c0000000800 */
[----:B------:R-:W-:-:S05]  /*0660*/  MOV R18, UR9 ;  /* 0x0000000900127c02 */ /* 0x000fca0008000f00 */
[----:B------:R-:W-:Y:S02]  /*0670*/  IMAD R15, R18, 0x8, R11 ;  /* 0x00000008120f7824 */ /* 0x000fe400078e020b */
[----:B0-----:R-:W-:-:S05]  /*0680*/  IMAD.IADD R17, R12, 0x1, R13 ;  /* 0x000000010c117824 */ /* 0x001fca00078e020d */
[----:B-1----:R-:W-:-:S13]  /*0690*/  ISETP.GT.AND P0, PT, R14, R17, PT ;  /* 0x000000110e00720c */ /* 0x002fda0003f04270 */
[----:B------:R-:W-:Y:S01]  /*06a0*/  @P0 STS [R6], R17 ;  /* 0x0000001106000388 */ /* 0x000fe20000000800 */
[----:B------:R-:W-:Y:S06]  /*06b0*/  BAR.SYNC.DEFER_BLOCKING 0x0 ;  /* 0x0000000000007b1d */ /* 0x000fec0000010000 */
[----:B------:R-:W-:Y:S04]  /*06c0*/  LDS R12, [R9+-0x4] ;  /* 0xfffffc00090c7984 */ /* 0x000fe80000000800 */
[----:B------:R-:W0:Y:S04]  /*06d0*/  LDS R13, [R11+UR5] ;  /* 0x000000050b0d7984 */ /* 0x000e280008000800 */
[----:B------:R-:W1:Y:S01]  /*06e0*/  LDS R14, [R6] ;  /* 0x00000000060e7984 */ /* 0x000e620000000800 */
[----:B0-----:R-:W-:-:S05]  /*06f0*/  IMAD.IADD R19, R12, 0x1, R13 ;  /* 0x000000010c137824 */ /* 0x001fca00078e020d */
[----:B-1----:R-:W-:-:S13]  /*0700*/  ISETP.GT.AND P0, PT, R14, R19, PT ;  /* 0x000000130e00720c */ /* 0x002fda0003f04270 */
[----:B------:R-:W-:Y:S01]  /*0710*/  @P0 STS [R6], R19 ;  /* 0x0000001306000388 */ /* 0x000fe20000000800 */
[----:B------:R-:W-:Y:S06]  /*0720*/  BAR.SYNC.DEFER_BLOCKING 0x0 ;  /* 0x0000000000007b1d */ /* 0x000fec0000010000 */
[----:B------:R-:W-:Y:S04]  /*0730*/  LDS R15, [R15] ;  /* 0x000000000f0f7984 */ /* 0x000fe80000000800 */
[----:B------:R-:W0:Y:S04]  /*0740*/  LDS R12, [R9] ;  /* 0x00000000090c7984 */ /* 0x000e280000000800 */
[----:B------:R-:W1:Y:S01]  /*0750*/  LDS R13, [R6] ;  /* 0x00000000060d7984 */ /* 0x000e620000000800 */
[----:B0-----:R-:W-:-:S05]  /*0760*/  IMAD.IADD R17, R12, 0x1, R15 ;  /* 0x000000010c117824 */ /* 0x001fca00078e020f */
[----:B-1----:R-:W-:Y:S01]  /*0770*/  ISETP.GT.AND P0, PT, R13, R17, PT ;  /* 0x000000110d00720c */ /* 0x002fe20003f04270 */
[C-C-:B------:R-:W-:Y:S02]  /*0780*/  IMAD R13, R18.reuse, 0xc, R11.reuse ;  /* 0x0000000c120d7824 */ /* 0x140fe400078e020b */
[----:B------:R-:W-:-:S10]  /*0790*/  IMAD R11, R18, 0x10, R11 ;  /* 0x00000010120b7824 */ /* 0x000fd400078e020b */
[----:B------:R-:W-:Y:S01]  /*07a0*/  @P0 STS [R6], R17 ;  /* 0x0000001106000388 */ /* 0x000fe20000000800 */
[----:B------:R-:W-:Y:S06]  /*07b0*/  BAR.SYNC.DEFER_BLOCKING 0x0 ;  /* 0x0000000000007b1d */ /* 0x000fec0000010000 */
[----:B------:R-:W-:Y:S04]  /*07c0*/  LDS R13, [R13] ;  /* 0x000000000d0d7984 */ /* 0x000fe80000000800 */
[----:B------:R0:W1:Y:S04]  /*07d0*/  LDS R12, [R9+0x4] ;  /* 0x00000400090c7984 */ /* 0x0000680000000800 */
[----:B------:R-:W2:Y:S01]  /*07e0*/  LDS R14, [R6] ;  /* 0x00000000060e7984 */ /* 0x000ea20000000800 */
[----:B0-----:R-:W-:-:S02]  /*07f0*/  VIADD R9, R9, 0x10 ;  /* 0x0000001009097836 */ /* 0x001fc40000000000 */
[----:B-1----:R-:W-:-:S05]  /*0800*/  IMAD.IADD R15, R12, 0x1, R13 ;  /* 0x000000010c0f7824 */ /* 0x002fca00078e020d */
[----:B--2---:R-:W-:-:S13]  /*0810*/  ISETP.GT.AND P0, PT, R14, R15, PT ;  /* 0x0000000f0e00720c */ /* 0x004fda0003f04270 */
[----:B------:R1:W-:Y:S01]  /*0820*/  @P0 STS [R6], R15 ;  /* 0x0000000f06000388 */ /* 0x0003e20000000800 */
[----:B------:R-:W-:Y:S01]  /*0830*/  BAR.SYNC.DEFER_BLOCKING 0x0 ;  /* 0x0000000000007b1d */ /* 0x000fe20000010000 */
[----:B------:R-:W-:-:S13]  /*0840*/  ISETP.NE.AND P0, PT, R8, RZ, PT ;  /* 0x000000ff0800720c */ /* 0x000fda0003f05270 */
[----:B-1----:R-:W-:Y:S05]  /*0850*/  @P0 BRA `(.L_x_9) ;  /* 0xfffffffc006c0947 */ /* 0x002fea000383ffff */
.L_x_8:
[----:B------:R-:W-:-:S13]  /*0860*/  ISETP.NE.AND P0, PT, R7, RZ, PT ;  /* 0x000000ff0700720c */ /* 0x000fda0003f05270 */
[----:B------:R-:W-:Y:S05]  /*0870*/  @!P0 BRA `(.L_x_7) ;  /* 0x0000000800508947 */ /* 0x000fea0003800000 */
[----:B------:R-:W1:Y:S01]  /*0880*/  LDC R11, c[0x0][0x384] ;  /* 0x0000e100ff0b7b82 */ /* 0x000e620000000800 */
[----:B------:R-:W-:Y:S02]  /*0890*/  IMAD.IADD R5, R5, 0x1, R10 ;  /* 0x0000000105057824 */ /* 0x000fe400078e020a */
[----:B------:R-:W-:Y:S02]  /*08a0*/  IMAD R0, R10, UR9, R0 ;  /* 0x000000090a007c24 */ /* 0x000fe4000f8e0200 */
[----:B------:R-:W-:Y:S01]  /*08b0*/  IMAD.MOV R7, RZ, RZ, -R7 ;  /* 0x000000ffff077224 */ /* 0x000fe200078e0a07 */
[----:B------:R-:W-:Y:S02]  /*08c0*/  LEA R5, R5, R4, 0x2 ;  /* 0x0000000405057211 */ /* 0x000fe400078e10ff */
[----:B------:R-:W-:-:S03]  /*08d0*/  LEA R0, R0, UR4, 0x2 ;  /* 0x0000000400007c11 */ /* 0x000fc6000f8e10ff */
[----:B------:R-:W-:-:S07]  /*08e0*/  VIADD R5, R5, UR4 ;  /* 0x0000000405057c36 */ /* 0x000fce0008000000 */
.L_x_10:
[----:B------:R2:W-:Y:S01]  /*08f0*/  LDS R4, [R5] ;  /* 0x0000000005047984 */ /* 0x0005e20000000800 */
[----:B------:R-:W-:-:S03]  /*0900*/  IADD3 R7, PT, PT, R7, 0x1, RZ ;  /* 0x0000000107077810 */ /* 0x000fc60007ffe0ff */
[----:B0-----:R1:W0:Y:S04]  /*0910*/  LDS R9, [R0] ;  /* 0x0000000000097984 */ /* 0x0012280000000800 */
[----:B------:R-:W3:Y:S01]  /*0920*/  LDS R8, [R6] ;  /* 0x0000000006087984 */ /* 0x000ee20000000800 */
[----:B--2---:R-:W-:Y:S02]  /*0930*/  VIADD R5, R5, 0x4 ;  /* 0x0000000405057836 */ /* 0x004fe40000000000 */
[----:B-1----:R-:W-:Y:S02]  /*0940*/  IMAD R0, R11, 0x4, R0 ;  /* 0x000000040b007824 */ /* 0x002fe400078e0200 */
[----:B0-----:R-:W-:-:S05]  /*0950*/  IMAD.IADD R9, R4, 0x1, R9 ;  /* 0x0000000104097824 */ /* 0x001fca00078e0209 */
[----:B---3--:R-:W-:-:S13]  /*0960*/  ISETP.GT.AND P0, PT, R8, R9, PT ;  /* 0x000000090800720c */ /* 0x008fda0003f04270 */
[----:B------:R2:W-:Y:S01]  /*0970*/  @P0 STS [R6], R9 ;  /* 0x0000000906000388 */ /* 0x0005e20000000800 */
[----:B------:R-:W-:Y:S01]  /*0980*/  BAR.SYNC.DEFER_BLOCKING 0x0 ;  /* 0x0000000000007b1d */ /* 0x000fe20000010000 */
[----:B------:R-:W-:-:S13]  /*0990*/  ISETP.NE.AND P0, PT, R7, RZ, PT ;  /* 0x000000ff0700720c */ /* 0x000fda0003f05270 */
[----:B--2---:R-:W-:Y:S05]  /*09a0*/  @P0 BRA `(.L_x_10) ;  /* 0xfffffffc00d00947 */ /* 0x004fea000383ffff */
[----:B------:R-:W-:Y:S05]  /*09b0*/  BRA `(.L_x_7) ;  /* 0x0000000800007947 */ /* 0x000fea0003800000 */
.L_x_6:
        /* <DEDUP_REMOVED lines=8> */
[----:B0-----:R-:W-:Y:S01]  /*0a40*/  LEA R9, R0, UR4, 0x2 ;  /* 0x0000000400097c11 */ /* 0x001fe2000f8e10ff */
[----:B------:R-:W-:Y:S01]  /*0a50*/  LDS R12, [R6] ;  /* 0x00000000060c7984 */ /* 0x000fe20000000800 */
[----:B------:R-:W-:-:S03]  /*0a60*/  LEA R8, R5, UR4, 0x2 ;  /* 0x0000000405087c11 */ /* 0x000fc6000f8e10ff */
[----:B------:R-:W-:Y:S02]  /*0a70*/  IMAD.IADD R11, R4, 0x1, R9 ;  /* 0x00000001040b7824 */ /* 0x000fe400078e0209 */
[----:B------:R-:W-:Y:S04]  /*0a80*/  LDS R10, [R8] ;  /* 0x00000000080a7984 */ /* 0x000fe80000000800 */
[----:B------:R-:W0:Y:S02]  /*0a90*/  LDS R11, [R11] ;  /* 0x000000000b0b7984 */ /* 0x000e240000000800 */
[----:B0-----:R-:W-:-:S05]  /*0aa0*/  IMAD.IADD R13, R10, 0x1, R11 ;  /* 0x000000010a0d7824 */ /* 0x001fca00078e020b */
[----:B------:R-:W-:Y:S02]  /*0ab0*/  ISETP.GT.AND P0, PT, R12, R13, PT ;  /* 0x0000000d0c00720c */ /* 0x000fe40003f04270 */
[----:B------:R-:W-:-:S04]  /*0ac0*/  MOV R12, UR9 ;  /* 0x00000009000c7c02 */ /* 0x000fc80008000f00 */
[----:B------:R-:W-:-:S05]  /*0ad0*/  LEA R10, R12, 0x4, 0x2 ;  /* 0x000000040c0a7811 */ /* 0x000fca00078e10ff */
[----:B------:R-:W-:Y:S02]  /*0ae0*/  IMAD R15, R10, UR9, R9 ;  /* 0x000000090a0f7c24 */ /* 0x000fe4000f8e0209 */
[----:B------:R-:W-:Y:S01]  /*0af0*/  @P0 STS [R6], R13 ;  /* 0x0000000d06000388 */ /* 0x000fe20000000800 */
[----:B------:R-:W-:Y:S06]  /*0b00*/  BAR.SYNC.DEFER_BLOCKING 0x0 ;  /* 0x0000000000007b1d */ /* 0x000fec0000010000 */
[----:B------:R-:W-:Y:S04]  /*0b10*/  LDS R15, [R15] ;  /* 0x000000000f0f7984 */ /* 0x000fe80000000800 */
[----:B------:R-:W0:Y:S04]  /*0b20*/  LDS R14, [R8+0x4] ;  /* 0x00000400080e7984 */ /* 0x000e280000000800 */
[----:B------:R-:W1:Y:S01]  /*0b30*/  LDS R16, [R6] ;  /* 0x0000000006107984 */ /* 0x000e620000000800 */
[----:B0-----:R-:W-:Y:S01]  /*0b40*/  IMAD.IADD R11, R14, 0x1, R15 ;  /* 0x000000010e0b7824 */ /* 0x001fe200078e020f */
[----:B------:R-:W-:-:S04]  /*0b50*/  LEA R14, R12, 0x8, 0x2 ;  /* 0x000000080c0e7811 */ /* 0x000fc800078e10ff */
[----:B-1----:R-:W-:Y:S01]  /*0b60*/  ISETP.GT.AND P0, PT, R16, R11, PT ;  /* 0x0000000b1000720c */ /* 0x002fe20003f04270 */
[----:B------:R-:W-:-:S12]  /*0b70*/  IMAD R17, R14, UR9, R9 ;  /* 0x000000090e117c24 */ /* 0x000fd8000f8e0209 */
        /* <DEDUP_REMOVED lines=8> */
[--C-:B------:R-:W-:Y:S02]  /*0c00*/  IMAD R15, R16, UR9, R9.reuse ;  /* 0x00000009100f7c24 */ /* 0x100fe4000f8e0209 */
[----:B------:R-:W-:-:S10]  /*0c10*/  IMAD R9, R12, 0x10, R9 ;  /* 0x000000100c097824 */ /* 0x000fd400078e0209 */
        /* <DEDUP_REMOVED lines=15> */
[----:B------:R-:W-:Y:S01]  /*0d10*/  IADD3 R8, PT, PT, R8, 0x18, RZ ;  /* 0x0000001808087810 */ /* 0x000fe20007ffe0ff */
[----:B------:R-:W-:-:S07]  /*0d20*/  IMAD.MOV.U32 R12, RZ, RZ, R13 ;  /* 0x000000ffff0c7224 */ /* 0x000fce00078e000d */
.L_x_12:
[--C-:B------:R-:W-:Y:S01]  /*0d30*/  IMAD.IADD R19, R4, 0x1, R9.reuse ;  /* 0x0000000104137824 */ /* 0x100fe200078e0209 */
[----:B------:R-:W-:Y:S01]  /*0d40*/  LDS R13, [R8+-0x8] ;  /* 0xfffff800080d7984 */ /* 0x000fe20000000800 */
[----:B0-----:R-:W-:Y:S01]  /*0d50*/  R2UR UR9, R20 ;  /* 0x00000000140972ca */ /* 0x001fe200000e0000 */
[----:B------:R-:W-:Y:S02]  /*0d60*/  VIADD R12, R12, 0x4 ;  /* 0x000000040c0c7836 */ /* 0x000fe40000000000 */
[----:B------:R0:W1:Y:S04]  /*0d70*/  LDS R18, [R19] ;  /* 0x0000000013127984 */ /* 0x0000680000000800 */
[----:B------:R-:W2:Y:S06]  /*0d80*/  LDS R15, [R6] ;  /* 0x00000000060f7984 */ /* 0x000eac0000000800 */
[----:B------:R-:W-:-:S02]  /*0d90*/  IMAD R17, R10, UR9, R9 ;  /* 0x000000090a117c24 */ /* 0x000fc4000f8e0209 */
[----:B0-----:R-:W-:Y:S01]  /*0da0*/  IMAD R19, R14, UR9, R9 ;  /* 0x000000090e137c24 */ /* 0x001fe2000f8e0209 */
[----:B-1----:R-:W-:-:S04]  /*0db0*/  IADD3 R21, PT, PT, R13, R18, RZ ;  /* 0x000000120d157210 */ /* 0x002fc80007ffe0ff */
[----:B--2---:R-:W-:-:S13]  /*0dc0*/  ISETP.GT.AND P0, PT, R15, R21, PT ;  /* 0x000000150f00720c */ /* 0x004fda0003f04270 */
[----:B------:R-:W-:Y:S01]  /*0dd0*/  @P0 STS [R6], R21 ;  /* 0x0000001506000388 */ /* 0x000fe20000000800 */
[----:B------:R-:W-:Y:S06]  /*0de0*/  BAR.SYNC.DEFER_BLOCKING 0x0 ;  /* 0x0000000000007b1d */ /* 0x000fec0000010000 */
[----:B------:R-:W-:Y:S04]  /*0df0*/  LDS R18, [R17] ;  /* 0x0000000011127984 */ /* 0x000fe80000000800 */
[----:B------:R-:W0:Y:S04]  /*0e00*/  LDS R13, [R8+-0x4] ;  /* 0xfffffc00080d7984 */ /* 0x000e280000000800 */
        /* <DEDUP_REMOVED lines=10> */
[----:B------:R-:W-:-:S12]  /*0eb0*/  IMAD R15, R16, UR9, R9 ;  /* 0x00000009100f7c24 */ /* 0x000fd8000f8e0209 */
[----:B------:R-:W-:Y:S01]  /*0ec0*/  @P0 STS [R6], R21 ;  /* 0x0000001506000388 */ /* 0x000fe20000000800 */
[----:B------:R-:W-:Y:S06]  /*0ed0*/  BAR.SYNC.DEFER_BLOCKING 0x0 ;  /* 0x0000000000007b1d */ /* 0x000fec0000010000 */
[----:B------:R-:W-:Y:S04]  /*0ee0*/  LDS R18, [R15] ;  /* 0x000000000f127984 */ /* 0x000fe80000000800 */
[----:B------:R0:W1:Y:S04]  /*0ef0*/  LDS R13, [R8+0x4] ;  /* 0x00000400080d7984 */ /* 0x0000680000000800 */
[----:B------:R-:W2:Y:S01]  /*0f00*/  LDS R17, [R6] ;  /* 0x0000000006117984 */ /* 0x000ea20000000800 */
[----:B0-----:R-:W-:Y:S01]  /*0f10*/  VIADD R8, R8, 0x10 ;  /* 0x0000001008087836 */ /* 0x001fe20000000000 */
[----:B-1----:R-:W-:Y:S01]  /*0f20*/  IADD3 R13, PT, PT, R13, R18, RZ ;  /* 0x000000120d0d7210 */ /* 0x002fe20007ffe0ff */
[----:B------:R-:W-:-:S03]  /*0f30*/  IMAD.U32 R18, RZ, RZ, UR9 ;  /* 0x00000009ff127e24 */ /* 0x000fc6000f8e00ff */
[----:B--2---:R-:W-:Y:S02]  /*0f40*/  ISETP.GT.AND P0, PT, R17, R13, PT ;  /* 0x0000000d1100720c */ /* 0x004fe40003f04270 */
[----:B------:R-:W-:-:S11]  /*0f50*/  LEA R9, R18, R9, 0x4 ;  /* 0x0000000912097211 */ /* 0x000fd600078e20ff */
[----:B------:R1:W-:Y:S01]  /*0f60*/  @P0 STS [R6], R13 ;  /* 0x0000000d06000388 */ /* 0x0003e20000000800 */
[----:B------:R-:W-:Y:S01]  /*0f70*/  BAR.SYNC.DEFER_BLOCKING 0x0 ;  /* 0x0000000000007b1d */ /* 0x000fe20000010000 */
[----:B------:R-:W-:-:S13]  /*0f80*/  ISETP.NE.AND P0, PT, R12, RZ, PT ;  /* 0x000000ff0c00720c */ /* 0x000fda0003f05270 */
[----:B-1----:R-:W-:Y:S05]  /*0f90*/  @P0 BRA `(.L_x_12) ;  /* 0xfffffffc00640947 */ /* 0x002fea000383ffff */
.L_x_11:
[----:B------:R-:W-:-:S13]  /*0fa0*/  ISETP.NE.AND P0, PT, R7, RZ, PT ;  /* 0x000000ff0700720c */ /* 0x000fda0003f05270 */
[----:B------:R-:W-:Y:S05]  /*0fb0*/  @!P0 BRA `(.L_x_7) ;  /* 0x0000000000808947 */ /* 0x000fea0003800000 */
[----:B0-----:R-:W-:Y:S01]  /*0fc0*/  IMAD R9, R11, UR9, R0 ;  /* 0x000000090b097c24 */ /* 0x001fe2000f8e0200 */
[----:B------:R-:W-:Y:S01]  /*0fd0*/  IADD3 R7, PT, PT, -R7, 0x1, RZ ;  /* 0x0000000107077810 */ /* 0x000fe20007ffe1ff */
[----:B------:R-:W-:Y:S02]  /*0fe0*/  IMAD.IADD R5, R5, 0x1, R11 ;  /* 0x0000000105057824 */ /* 0x000fe400078e020b */
[----:B------:R-:W-:Y:S01]  /*0ff0*/  IMAD.U32 R11, RZ, RZ, UR9 ;  /* 0x00000009ff0b7e24 */ /* 0x000fe2000f8e00ff */
[----:B------:R-:W-:Y:S02]  /*1000*/  LEA R9, R9, R4, 0x2 ;  /* 0x0000000409097211 */ /* 0x000fe400078e10ff */
[----:B------:R-:W-:Y:S01]  /*1010*/  LEA R8, R5, UR4, 0x2 ;  /* 0x0000000405087c11 */ /* 0x000fe2000f8e10ff */
[----:B------:R-:W-:Y:S04]  /*1020*/  LDS R4, [R6] ;  /* 0x0000000006047984 */ /* 0x000fe80000000800 */
[----:B------:R-:W-:Y:S04]  /*1030*/  LDS R5, [R9+UR4] ;  /* 0x0000000409057984 */ /* 0x000fe80008000800 */
[----:B------:R-:W0:Y:S02]  /*1040*/  LDS R0, [R8] ;  /* 0x0000000008007984 */ /* 0x000e240000000800 */
[----:B0-----:R-:W-:Y:S01]  /*1050*/  IMAD.IADD R5, R0, 0x1, R5 ;  /* 0x0000000100057824 */ /* 0x001fe200078e0205 */
[----:B------:R-:W-:-:S04]  /*1060*/  IADD3 R0, PT, PT, R9, UR4, RZ ;  /* 0x0000000409007c10 */ /* 0x000fc8000fffe0ff */
[----:B------:R-:W-:Y:S01]  /*1070*/  ISETP.GT.AND P0, PT, R4, R5, PT ;  /* 0x000000050400720c */ /* 0x000fe20003f04270 */
[----:B------:R-:W-:-:S12]  /*1080*/  IMAD R0, R11, 0x4, R0 ;  /* 0x000000040b007824 */ /* 0x000fd800078e0200 */
[----:B------:R1:W-:Y:S01]  /*1090*/  @P0 STS [R6], R5 ;  /* 0x0000000506000388 */ /* 0x0003e20000000800 */
[----:B------:R-:W-:Y:S01]  /*10a0*/  BAR.SYNC.DEFER_BLOCKING 0x0 ;  /* 0x0000000000007b1d */ /* 0x000fe20000010000 */
[----:B------:R-:W-:-:S13]  /*10b0*/  ISETP.NE.AND P0, PT, R7, RZ, PT ;  /* 0x000000ff0700720c */ /* 0x000fda0003f05270 */
[----:B-1----:R-:W-:Y:S05]  /*10c0*/  @!P0 BRA `(.L_x_7) ;  /* 0x00000000003c8947 */ /* 0x002fea0003800000 */
[----:B------:R-:W0:Y:S01]  /*10d0*/  LDC R11, c[0x0][0x384] ;  /* 0x0000e100ff0b7b82 */ /* 0x000e220000000800 */
[----:B------:R-:W-:Y:S01]  /*10e0*/  VIADD R9, R8, 0x4 ;  /* 0x0000000408097836 */ /* 0x000fe20000000000 */
[----:B------:R-:W-:-:S07]  /*10f0*/  MOV R8, R0 ;  /* 0x0000000000087202 */ /* 0x000fce0000000f00 */
.L_x_13:
[----:B------:R1:W-:Y:S01]  /*1100*/  LDS R0, [R9] ;  /* 0x0000000009007984 */ /* 0x0003e20000000800 */
[----:B------:R-:W-:-:S03]  /*1110*/  VIADD R7, R7, 0x1 ;  /* 0x0000000107077836 */ /* 0x000fc60000000000 */
[----:B------:R0:W2:Y:S04]  /*1120*/  LDS R5, [R8] ;  /* 0x0000000008057984 */ /* 0x0000a80000000800 */
[----:B------:R-:W3:Y:S01]  /*1130*/  LDS R4, [R6] ;  /* 0x0000000006047984 */ /* 0x000ee20000000800 */
[----:B-1----:R-:W-:Y:S01]  /*1140*/  IADD3 R9, PT, PT, R9, 0x4, RZ ;  /* 0x0000000409097810 */ /* 0x002fe20007ffe0ff */
[----:B0-----:R-:W-:Y:S02]  /*1150*/  IMAD R8, R11, 0x4, R8 ;  /* 0x000000040b087824 */ /* 0x001fe400078e0208 */
[----:B--2---:R-:W-:-:S05]  /*1160*/  IMAD.IADD R5, R0, 0x1, R5 ;  /* 0x0000000100057824 */ /* 0x004fca00078e0205 */
[----:B---3--:R-:W-:-:S13]  /*1170*/  ISETP.GT.AND P0, PT, R4, R5, PT ;  /* 0x000000050400720c */ /* 0x008fda0003f04270 */
[----:B------:R1:W-:Y:S01]  /*1180*/  @P0 STS [R6], R5 ;  /* 0x0000000506000388 */ /* 0x0003e20000000800 */
[----:B------:R-:W-:Y:S01]  /*1190*/  BAR.SYNC.DEFER_BLOCKING 0x0 ;  /* 0x0000000000007b1d */ /* 0x000fe20000010000 */
[----:B------:R-:W-:-:S13]  /*11a0*/  ISETP.NE.AND P0, PT, R7, RZ, PT ;  /* 0x000000ff0700720c */ /* 0x000fda0003f05270 */
[----:B-1----:R-:W-:Y:S05]  /*11b0*/  @P0 BRA `(.L_x_13) ;  /* 0xfffffffc00d00947 */ /* 0x002fea000383ffff */
.L_x_7:
[----:B------:R-:W1:Y:S04]  /*11c0*/  LDS R5, [R6] ;  /* 0x0000000006057984 */ /* 0x000e680000000800 */
[----:B-1----:R-:W-:Y:S01]  /*11d0*/  STG.E desc[UR6][R2.64], R5 ;  /* 0x0000000502007986 */ /* 0x002fe2000c101906 */
[----:B------:R-:W-:Y:S05]  /*11e0*/  EXIT ;  /* 0x000000000000794d */ /* 0x000fea0003800000 */
.L_x_14:
        /* <DEDUP_REMOVED lines=9> */
.L_x_21:


//--------------------- .text._Z9PHASE_ONEiiPii   --------------------------
	.section	.text._Z9PHASE_ONEiiPii,"ax",@progbits
	.align	128
        .global         _Z9PHASE_ONEiiPii
        .type           _Z9PHASE_ONEiiPii,@function
        .size           _Z9PHASE_ONEiiPii,(.L_x_22 - _Z9PHASE_ONEiiPii)
        .other          _Z9PHASE_ONEiiPii,@"STO_CUDA_ENTRY STV_DEFAULT"
_Z9PHASE_ONEiiPii:
.text._Z9PHASE_ONEiiPii:
[----:B------:R-:W-:Y:S01]  /*0000*/  LDC R1, c[0x0][0x37c] ;  /* 0x0000df00ff017b82 */ /* 0x000fe20000000800 */
[----:B------:R-:W0:Y:S01]  /*0010*/  S2R R0, SR_TID.X ;  /* 0x0000000000007919 */ /* 0x000e220000002100 */
[----:B------:R-:W1:Y:S06]  /*0020*/  LDCU.64 UR4, c[0x0][0x380] ;  /* 0x00007000ff0477ac */ /* 0x000e6c0008000a00 */
[----:B------:R-:W2:Y:S01]  /*0030*/  LDC.64 R2, c[0x0][0x388] ;  /* 0x0000e200ff027b82 */ /* 0x000ea20000000a00 */
[----:B------:R-:W3:Y:S01]  /*0040*/  S2R R6, SR_TID.Y ;  /* 0x0000000000067919 */ /* 0x000ee20000002200 */
[----:B------:R-:W4:Y:S01]  /*0050*/  LDCU UR8, c[0x0][0x390] ;  /* 0x00007200ff0877ac */ /* 0x000f220008000800 */
[----:B------:R-:W5:Y:S01]  /*0060*/  LDCU.64 UR6, c[0x0][0x358] ;  /* 0x00006b00ff0677ac */ /* 0x000f620008000a00 */
[----:B-1----:R-:W-:-:S04]  /*0070*/  IMAD.U32 R5, RZ, RZ, UR5 ;  /* 0x00000005ff057e24 */ /* 0x002fc8000f8e00ff */
[C---:B0-----:R-:W-:Y:S02]  /*0080*/  IMAD R4, R5.reuse, UR4, R0 ;  /* 0x0000000405047c24 */ /* 0x041fe4000f8e0200 */
[----:B---3--:R-:W-:-:S04]  /*0090*/  IMAD R7, R5, UR4, R6 ;  /* 0x0000000405077c24 */ /* 0x008fc8000f8e0206 */
[----:B----4-:R-:W-:-:S04]  /*00a0*/  IMAD R7, R7, UR8, R4 ;  /* 0x0000000807077c24 */ /* 0x010fc8000f8e0204 */
[----:B--2---:R-:W-:-:S05]  /*00b0*/  IMAD.WIDE R2, R7, 0x4, R2 ;  /* 0x0000000407027825 */ /* 0x004fca00078e0202 */
[----:B-----5:R-:W2:Y:S01]  /*00c0*/  LDG.E R9, desc[UR6][R2.64] ;  /* 0x0000000602097981 */ /* 0x020ea2000c1e1900 */
[----:B------:R-:W0:Y:S01]  /*00d0*/  S2UR UR5, SR_CgaCtaId ;  /* 0x00000000000579c3 */ /* 0x000e220000008800 */
[----:B------:R-:W-:Y:S01]  /*00e0*/  IMAD R7, R6, R5, RZ ;  /* 0x0000000506077224 */ /* 0x000fe200078e02ff */
[----:B------:R-:W-:Y:S01]  /*00f0*/  UMOV UR4, 0x400 ;  /* 0x0000040000047882 */ /* 0x000fe20000000000 */
[----:B------:R-:W-:Y:S02]  /*0100*/  ISETP.GE.AND P0, PT, R5, 0x1, PT ;  /* 0x000000010500780c */ /* 0x000fe40003f06270 */
[----:B------:R-:W-:Y:S01]  /*0110*/  IMAD.IADD R4, R7, 0x1, R0 ;  /* 0x0000000107047824 */ /* 0x000fe200078e0200 */
[----:B0-----:R-:W-:-:S06]  /*0120*/  ULEA UR4, UR5, UR4, 0x18 ;  /* 0x0000000405047291 */ /* 0x001fcc000f8ec0ff */
[----:B------:R-:W-:-:S05]  /*0130*/  LEA R4, R4, UR4, 0x2 ;  /* 0x0000000404047c11 */ /* 0x000fca000f8e10ff */
[----:B--2---:R0:W-:Y:S01]  /*0140*/  STS [R4], R9 ;  /* 0x0000000904007388 */ /* 0x0041e20000000800 */
[----:B------:R-:W-:Y:S06]  /*0150*/  BAR.SYNC.DEFER_BLOCKING 0x0 ;  /* 0x0000000000007b1d */ /* 0x000fec0000010000 */
[----:B------:R-:W-:Y:S05]  /*0160*/  @!P0 BRA `(.L_x_15) ;  /* 0x00000004000c8947 */ /* 0x000fea0003800000 */
[C---:B------:R-:W-:Y:S01]  /*0170*/  ISETP.GE.U32.AND P1, PT, R5.reuse, 0x4, PT ;  /* 0x000000040500780c */ /* 0x040fe20003f26070 */
[----:B------:R-:W-:Y:S01]  /*0180*/  IMAD.MOV.U32 R8, RZ, RZ, RZ ;  /* 0x000000ffff087224 */ /* 0x000fe200078e00ff */
[----:B------:R-:W-:-:S04]  /*0190*/  LOP3.LUT R6, R5, 0x3, RZ, 0xc0, !PT ;  /* 0x0000000305067812 */ /* 0x000fc800078ec0ff */
[----:B------:R-:W-:-:S07]  /*01a0*/  ISETP.NE.AND P0, PT, R6, RZ, PT ;  /* 0x000000ff0600720c */ /* 0x000fce0003f05270 */
[----:B------:R-:W-:Y:S06]  /*01b0*/  @!P1 BRA `(.L_x_16) ;  /* 0x0000000000ac9947 */ /* 0x000fec0003800000 */
[----:B0-----:R-:W0:Y:S01]  /*01c0*/  LDC R9, c[0x0][0x384] ;  /* 0x0000e100ff097b82 */ /* 0x001e220000000800 */
[----:B------:R-:W-:Y:S02]  /*01d0*/  LOP3.LUT R8, R5, 0x7ffffffc, RZ, 0xc0, !PT ;  /* 0x7ffffffc05087812 */ /* 0x000fe400078ec0ff */
[----:B------:R-:W-:Y:S02]  /*01e0*/  LEA R11, R7, UR4, 0x2 ;  /* 0x00000004070b7c11 */ /* 0x000fe4000f8e10ff */
[----:B------:R-:W-:Y:S01]  /*01f0*/  LEA R10, R0, UR4, 0x2 ;  /* 0x00000004000a7c11 */ /* 0x000fe2000f8e10ff */
[----:B------:R-:W-:Y:S01]  /*0200*/  IMAD.MOV R12, RZ, RZ, -R8 ;  /* 0x000000ffff0c7224 */ /* 0x000fe200078e0a08 */
[----:B------:R-:W-:-:S07]  /*0210*/  IADD3 R11, PT, PT, R11, 0x8, RZ ;  /* 0x000000080b0b7810 */ /* 0x000fce0007ffe0ff */
.L_x_17:
[----:B------:R-:W-:Y:S01]  /*0220*/  LDS R13, [R11+-0x8] ;  /* 0xfffff8000b0d7984 */ /* 0x000fe20000000800 */
[----:B------:R-:W-:-:S03]  /*0230*/  IADD3 R12, PT, PT, R12, 0x4, RZ ;  /* 0x000000040c0c7810 */ /* 0x000fc60007ffe0ff */
[----:B------:R-:W1:Y:S04]  /*0240*/  LDS R14, [R10] ;  /* 0x000000000a0e7984 */ /* 0x000e680000000800 */
[----:B------:R-:W2:Y:S01]  /*0250*/  LDS R5, [R4] ;  /* 0x0000000004057984 */ /* 0x000ea20000000800 */
[----:B-1----:R-:W-:-:S05]  /*0260*/  IMAD.IADD R18, R13, 0x1, R14 ;  /* 0x000000010d127824 */ /* 0x002fca00078e020e */
[----:B--2---:R-:W-:Y:S02]  /*0270*/  ISETP.GT.AND P1, PT, R5, R18, PT ;  /* 0x000000120500720c */ /* 0x004fe40003f24270 */
[----:B0-----:R-:W-:-:S04]  /*0280*/  MOV R5, R9 ;  /* 0x0000000900057202 */ /* 0x001fc80000000f00 */
[C---:B------:R-:W-:Y:S01]  /*0290*/  LEA R16, R5.reuse, R10, 0x3 ;  /* 0x0000000a05107211 */ /* 0x040fe200078e18ff */
[----:B------:R-:W-:-:S06]  /*02a0*/  IMAD R15, R5, 0x4, R10 ;  /* 0x00000004050f7824 */ /* 0x000fcc00078e020a */
[----:B------:R-:W-:Y:S01]  /*02b0*/  @P1 STS [R4], R18 ;  /* 0x0000001204001388 */ /* 0x000fe20000000800 */
[----:B------:R-:W-:Y:S06]  /*02c0*/  BAR.SYNC.DEFER_BLOCKING 0x0 ;  /* 0x0000000000007b1d */ /* 0x000fec0000010000 */
[----:B------:R-:W-:Y:S04]  /*02d0*/  LDS R15, [R15] ;  /* 0x000000000f0f7984 */ /* 0x000fe80000000800 */
[----:B------:R-:W0:Y:S04]  /*02e0*/  LDS R14, [R11+-0x4] ;  /* 0xfffffc000b0e7984 */ /* 0x000e280000000800 */
[----:B------:R-:W1:Y:S01]  /*02f0*/  LDS R13, [R4] ;  /* 0x00000000040d7984 */ /* 0x000e620000000800 */
[----:B0-----:R-:W-:-:S02]  /*0300*/  IMAD.IADD R19, R14, 0x1, R15 ;  /* 0x000000010e137824 */ /* 0x001fc400078e020f */
[C-C-:B------:R-:W-:Y:S02]  /*0310*/  IMAD R15, R5.reuse, 0xc, R10.reuse ;  /* 0x0000000c050f7824 */ /* 0x140fe400078e020a */
[----:B------:R-:W-:Y:S01]  /*0320*/  IMAD R10, R5, 0x10, R10 ;  /* 0x00000010050a7824 */ /* 0x000fe200078e020a */
[----:B-1----:R-:W-:-:S13]  /*0330*/  ISETP.GT.AND P1, PT, R13, R19, PT ;  /* 0x000000130d00720c */ /* 0x002fda0003f24270 */
[----:B------:R-:W-:Y:S01]  /*0340*/  @P1 STS [R4], R19 ;  /* 0x0000001304001388 */ /* 0x000fe20000000800 */
[----:B------:R-:W-:Y:S06]  /*0350*/  BAR.SYNC.DEFER_BLOCKING 0x0 ;  /* 0x0000000000007b1d */ /* 0x000fec0000010000 */
[----:B------:R-:W-:Y:S04]  /*0360*/  LDS R17, [R16] ;  /* 0x0000000010117984 */ /* 0x000fe80000000800 */
[----:B------:R-:W0:Y:S04]  /*0370*/  LDS R14, [R11] ;  /* 0x000000000b0e7984 */ /* 0x000e280000000800 */
[----:B------:R-:W1:Y:S01]  /*0380*/  LDS R13, [R4] ;  /* 0x00000000040d7984 */ /* 0x000e620000000800 */
[----:B0-----:R-:W-:-:S05]  /*0390*/  IMAD.IADD R17, R14, 0x1, R17 ;  /* 0x000000010e117824 */ /* 0x001fca00078e0211 */
[----:B-1----:R-:W-:-:S13]  /*03a0*/  ISETP.GT.AND P1, PT, R13, R17, PT ;  /* 0x000000110d00720c */ /* 0x002fda0003f24270 */
        /* <DEDUP_REMOVED lines=12> */
.L_x_16:
[----:B------:R-:W-:Y:S05]  /*0470*/  @!P0 BRA `(.L_x_15) ;  /* 0x0000000000488947 */ /* 0x000fea0003800000 */
[----:B------:R-:W1:Y:S01]  /*0480*/  LDC R11, c[0x0][0x384] ;  /* 0x0000e100ff0b7b82 */ /* 0x000e620000000800 */
[----:B------:R-:W-:Y:S01]  /*0490*/  IMAD R0, R8, R5, R0 ;  /* 0x0000000508007224 */ /* 0x000fe200078e0200 */
[----:B------:R-:W-:Y:S01]  /*04a0*/  IADD3 R7, PT, PT, R7, R8, RZ ;  /* 0x0000000807077210 */ /* 0x000fe20007ffe0ff */
[----:B------:R-:W-:-:S03]  /*04b0*/  IMAD.MOV R6, RZ, RZ, -R6 ;  /* 0x000000ffff067224 */ /* 0x000fc600078e0a06 */
[----:B------:R-:W-:Y:S02]  /*04c0*/  LEA R0, R0, UR4, 0x2 ;  /* 0x0000000400007c11 */ /* 0x000fe4000f8e10ff */
[----:B------:R-:W-:-:S07]  /*04d0*/  LEA R7, R7, UR4, 0x2 ;  /* 0x0000000407077c11 */ /* 0x000fce000f8e10ff */
.L_x_18:
[----:B------:R2:W-:Y:S01]  /*04e0*/  LDS R8, [R7] ;  /* 0x0000000007087984 */ /* 0x0005e20000000800 */
[----:B------:R-:W-:-:S03]  /*04f0*/  IADD3 R6, PT, PT, R6, 0x1, RZ ;  /* 0x0000000106067810 */ /* 0x000fc60007ffe0ff */
[----:B0-----:R1:W0:Y:S04]  /*0500*/  LDS R9, [R0] ;  /* 0x0000000000097984 */ /* 0x0012280000000800 */
[----:B------:R-:W3:Y:S01]  /*0510*/  LDS R5, [R4] ;  /* 0x0000000004057984 */ /* 0x000ee20000000800 */
[----:B--2---:R-:W-:Y:S01]  /*0520*/  VIADD R7, R7, 0x4 ;  /* 0x0000000407077836 */ /* 0x004fe20000000000 */
[----:B-1----:R-:W-:Y:S01]  /*0530*/  LEA R0, R11, R0, 0x2 ;  /* 0x000000000b007211 */ /* 0x002fe200078e10ff */
[----:B0-----:R-:W-:-:S05]  /*0540*/  IMAD.IADD R8, R8, 0x1, R9 ;  /* 0x0000000108087824 */ /* 0x001fca00078e0209 */
[----:B---3--:R-:W-:-:S13]  /*0550*/  ISETP.GT.AND P0, PT, R5, R8, PT ;  /* 0x000000080500720c */ /* 0x008fda0003f04270 */
[----:B------:R2:W-:Y:S01]  /*0560*/  @P0 STS [R4], R8 ;  /* 0x0000000804000388 */ /* 0x0005e20000000800 */
[----:B------:R-:W-:Y:S01]  /*0570*/  BAR.SYNC.DEFER_BLOCKING 0x0 ;  /* 0x0000000000007b1d */ /* 0x000fe20000010000 */
[----:B------:R-:W-:-:S13]  /*0580*/  ISETP.NE.AND P0, PT, R6, RZ, PT ;  /* 0x000000ff0600720c */ /* 0x000fda0003f05270 */
[----:B--2---:R-:W-:Y:S05]  /*0590*/  @P0 BRA `(.L_x_18) ;  /* 0xfffffffc00d00947 */ /* 0x004fea000383ffff */
.L_x_15:
[----:B------:R-:W1:Y:S04]  /*05a0*/  LDS R5, [R4] ;  /* 0x0000000004057984 */ /* 0x000e680000000800 */
[----:B-1----:R-:W-:Y:S01]  /*05b0*/  STG.E desc[UR6][R2.64], R5 ;  /* 0x0000000502007986 */ /* 0x002fe2000c101906 */
[----:B------:R-:W-:Y:S05]  /*05c0*/  EXIT ;  /* 0x000000000000794d */ /* 0x000fea0003800000 */
.L_x_19:
        /* <DEDUP_REMOVED lines=11> */
.L_x_22:


//--------------------- .nv.shared._Z11PHASE_THREEiiPiii --------------------------
	.section	.nv.shared._Z11PHASE_THREEiiPiii,"aw",@nobits
	.sectionflags	@""
	.align	16
	.zero		1024


//--------------------- .nv.shared.reserved.0     --------------------------
	.section	.nv.shared.reserved.0,"aw",@nobits
	.weak		__nv_reservedSMEM_offset_0_alias
	.size		__nv_reservedSMEM_offset_0_alias, 0, 64
	.other		__nv_reservedSMEM_offset_0_alias,@"STO_CUDA_RESERVED_SHARED STV_DEFAULT"
__nv_reservedSMEM_offset_0_alias:
	.zero		0
	.zero		64


//--------------------- .nv.shared._Z9PHASE_TWOiiPii --------------------------
	.section	.nv.shared._Z9PHASE_TWOiiPii,"aw",@nobits
	.sectionflags	@""
	.align	16
	.zero		1024


//--------------------- .nv.shared._Z9PHASE_ONEiiPii --------------------------
	.section	.nv.shared._Z9PHASE_ONEiiPii,"aw",@nobits
	.sectionflags	@""
	.align	16
	.zero		1024


//--------------------- .nv.constant0._Z11PHASE_THREEiiPiii --------------------------
	.section	.nv.constant0._Z11PHASE_THREEiiPiii,"a",@progbits
	.sectionflags	@""
	.align	4
.nv.constant0._Z11PHASE_THREEiiPiii:
	.zero		920


//--------------------- .nv.constant0._Z9PHASE_TWOiiPii --------------------------
	.section	.nv.constant0._Z9PHASE_TWOiiPii,"a",@progbits
	.sectionflags	@""
	.align	4
.nv.constant0._Z9PHASE_TWOiiPii:
	.zero		916


//--------------------- .nv.constant0._Z9PHASE_ONEiiPii --------------------------
	.section	.nv.constant0._Z9PHASE_ONEiiPii,"a",@progbits
	.sectionflags	@""
	.align	4
.nv.constant0._Z9PHASE_ONEiiPii:
	.zero		916


//--------------------- SYMBOLS --------------------------

	.type		.nv.reservedSmem.offset0,@object
	.size		.nv.reservedSmem.offset0,0x4
	.type		.nv.reservedSmem.cap,@object
	.size		.nv.reservedSmem.cap,0x4
